//
// Generated by NVIDIA NVVM Compiler
//
// Compiler Build ID: CL-36424714
// Cuda compilation tools, release 13.0, V13.0.88
// Based on NVVM 20.0.0
//

.version 9.0
.target sm_100
.address_size 64

	// .globl	_Z16MultSharedKernel6MatrixS_S_
// _ZZ16MultSharedKernel6MatrixS_S_E2As has been demoted
// _ZZ16MultSharedKernel6MatrixS_S_E2Bs has been demoted

.visible .entry _Z16MultSharedKernel6MatrixS_S_(
	.param .align 8 .b8 _Z16MultSharedKernel6MatrixS_S__param_0[24],
	.param .align 8 .b8 _Z16MultSharedKernel6MatrixS_S__param_1[24],
	.param .align 8 .b8 _Z16MultSharedKernel6MatrixS_S__param_2[24]
)
{
	.reg .pred 	%p<8>;
	.reg .b16 	%rs<13>;
	.reg .b32 	%r<97>;
	.reg .b32 	%f<368>;
	.reg .b64 	%rd<70>;
	// demoted variable
	.shared .align 4 .b8 _ZZ16MultSharedKernel6MatrixS_S_E2As[1024];
	// demoted variable
	.shared .align 4 .b8 _ZZ16MultSharedKernel6MatrixS_S_E2Bs[1024];
	ld.param.u32 	%r43, [_Z16MultSharedKernel6MatrixS_S__param_2+16];
	ld.param.u64 	%rd7, [_Z16MultSharedKernel6MatrixS_S__param_2+8];
	ld.param.u32 	%r40, [_Z16MultSharedKernel6MatrixS_S__param_1+16];
	ld.param.u64 	%rd6, [_Z16MultSharedKernel6MatrixS_S__param_1+8];
	ld.param.u32 	%r37, [_Z16MultSharedKernel6MatrixS_S__param_0+16];
	ld.param.u64 	%rd5, [_Z16MultSharedKernel6MatrixS_S__param_0+8];
	ld.param.v2.u32 	{%r35, %r36}, [_Z16MultSharedKernel6MatrixS_S__param_0];
	mov.u32 	%r59, %ctaid.y;
	mov.u32 	%r60, %ctaid.x;
	shl.b32 	%r1, %r59, 4;
	shl.b32 	%r2, %r60, 4;
	mov.u32 	%r3, %tid.y;
	mov.u32 	%r4, %tid.x;
	shr.s32 	%r61, %r35, 31;
	shr.u32 	%r62, %r61, 28;
	add.s32 	%r63, %r35, %r62;
	shr.s32 	%r5, %r63, 4;
	setp.lt.s32 	%p1, %r35, 16;
	mov.f32 	%f367, 0f00000000;
	@%p1 bra 	$L__BB0_9;
	cvta.to.global.u64 	%rd1, %rd5;
	mul.lo.s32 	%r6, %r1, %r37;
	cvta.to.global.u64 	%rd2, %rd6;
	shl.b32 	%r8, %r40, 4;
	mad.lo.s32 	%r65, %r37, %r3, %r4;
	cvt.s64.s32 	%rd3, %r65;
	shl.b32 	%r66, %r3, 6;
	mov.u32 	%r67, _ZZ16MultSharedKernel6MatrixS_S_E2As;
	add.s32 	%r9, %r67, %r66;
	shl.b32 	%r68, %r4, 2;
	add.s32 	%r10, %r9, %r68;
	mad.lo.s32 	%r69, %r40, %r3, %r4;
	cvt.s64.s32 	%rd4, %r69;
	mov.u32 	%r70, _ZZ16MultSharedKernel6MatrixS_S_E2Bs;
	add.s32 	%r12, %r70, %r68;
	add.s32 	%r11, %r12, %r66;
	add.s32 	%r71, %r5, -1;
	and.b32  	%r13, %r5, 3;
	setp.lt.u32 	%p2, %r71, 3;
	mov.f32 	%f367, 0f00000000;
	mov.b32 	%r96, 0;
	@%p2 bra 	$L__BB0_4;
	and.b32  	%r72, %r5, 134217724;
	neg.s32 	%r94, %r72;
	add.s32 	%r93, %r6, 32;
	add.s32 	%r92, %r8, %r2;
	shl.b32 	%r73, %r40, 5;
	add.s32 	%r91, %r73, %r2;
	mad.lo.s32 	%r90, %r40, 48, %r2;
	mov.f32 	%f367, 0f00000000;
	mov.u32 	%r89, %r2;
$L__BB0_3:
	.pragma "nounroll";
	and.b32  	%r96, %r5, 134217724;
	add.s32 	%r74, %r93, -32;
	cvt.s64.s32 	%rd8, %r74;
	cvt.s64.s32 	%rd9, %r89;
	add.s64 	%rd10, %rd8, %rd3;
	shl.b64 	%rd11, %rd10, 2;
	add.s64 	%rd12, %rd1, %rd11;
	ld.global.f32 	%f14, [%rd12];
	st.shared.f32 	[%r10], %f14;
	add.s64 	%rd13, %rd9, %rd4;
	shl.b64 	%rd14, %rd13, 2;
	add.s64 	%rd15, %rd2, %rd14;
	ld.global.f32 	%f15, [%rd15];
	st.shared.f32 	[%r11], %f15;
	bar.sync 	0;
	ld.shared.f32 	%f16, [%r9];
	ld.shared.f32 	%f17, [%r12];
	fma.rn.f32 	%f18, %f16, %f17, %f367;
	ld.shared.f32 	%f19, [%r9+4];
	ld.shared.f32 	%f20, [%r12+64];
	fma.rn.f32 	%f21, %f19, %f20, %f18;
	ld.shared.f32 	%f22, [%r9+8];
	ld.shared.f32 	%f23, [%r12+128];
	fma.rn.f32 	%f24, %f22, %f23, %f21;
	ld.shared.f32 	%f25, [%r9+12];
	ld.shared.f32 	%f26, [%r12+192];
	fma.rn.f32 	%f27, %f25, %f26, %f24;
	ld.shared.f32 	%f28, [%r9+16];
	ld.shared.f32 	%f29, [%r12+256];
	fma.rn.f32 	%f30, %f28, %f29, %f27;
	ld.shared.f32 	%f31, [%r9+20];
	ld.shared.f32 	%f32, [%r12+320];
	fma.rn.f32 	%f33, %f31, %f32, %f30;
	ld.shared.f32 	%f34, [%r9+24];
	ld.shared.f32 	%f35, [%r12+384];
	fma.rn.f32 	%f36, %f34, %f35, %f33;
	ld.shared.f32 	%f37, [%r9+28];
	ld.shared.f32 	%f38, [%r12+448];
	fma.rn.f32 	%f39, %f37, %f38, %f36;
	ld.shared.f32 	%f40, [%r9+32];
	ld.shared.f32 	%f41, [%r12+512];
	fma.rn.f32 	%f42, %f40, %f41, %f39;
	ld.shared.f32 	%f43, [%r9+36];
	ld.shared.f32 	%f44, [%r12+576];
	fma.rn.f32 	%f45, %f43, %f44, %f42;
	ld.shared.f32 	%f46, [%r9+40];
	ld.shared.f32 	%f47, [%r12+640];
	fma.rn.f32 	%f48, %f46, %f47, %f45;
	ld.shared.f32 	%f49, [%r9+44];
	ld.shared.f32 	%f50, [%r12+704];
	fma.rn.f32 	%f51, %f49, %f50, %f48;
	ld.shared.f32 	%f52, [%r9+48];
	ld.shared.f32 	%f53, [%r12+768];
	fma.rn.f32 	%f54, %f52, %f53, %f51;
	ld.shared.f32 	%f55, [%r9+52];
	ld.shared.f32 	%f56, [%r12+832];
	fma.rn.f32 	%f57, %f55, %f56, %f54;
	ld.shared.f32 	%f58, [%r9+56];
	ld.shared.f32 	%f59, [%r12+896];
	fma.rn.f32 	%f60, %f58, %f59, %f57;
	ld.shared.f32 	%f61, [%r9+60];
	ld.shared.f32 	%f62, [%r12+960];
	fma.rn.f32 	%f63, %f61, %f62, %f60;
	bar.sync 	0;
	add.s32 	%r75, %r93, -16;
	cvt.s64.s32 	%rd16, %r75;
	cvt.s64.s32 	%rd17, %r92;
	add.s64 	%rd18, %rd16, %rd3;
	shl.b64 	%rd19, %rd18, 2;
	add.s64 	%rd20, %rd1, %rd19;
	ld.global.f32 	%f64, [%rd20];
	st.shared.f32 	[%r10], %f64;
	add.s64 	%rd21, %rd17, %rd4;
	shl.b64 	%rd22, %rd21, 2;
	add.s64 	%rd23, %rd2, %rd22;
	ld.global.f32 	%f65, [%rd23];
	st.shared.f32 	[%r11], %f65;
	bar.sync 	0;
	ld.shared.f32 	%f66, [%r9];
	ld.shared.f32 	%f67, [%r12];
	fma.rn.f32 	%f68, %f66, %f67, %f63;
	ld.shared.f32 	%f69, [%r9+4];
	ld.shared.f32 	%f70, [%r12+64];
	fma.rn.f32 	%f71, %f69, %f70, %f68;
	ld.shared.f32 	%f72, [%r9+8];
	ld.shared.f32 	%f73, [%r12+128];
	fma.rn.f32 	%f74, %f72, %f73, %f71;
	ld.shared.f32 	%f75, [%r9+12];
	ld.shared.f32 	%f76, [%r12+192];
	fma.rn.f32 	%f77, %f75, %f76, %f74;
	ld.shared.f32 	%f78, [%r9+16];
	ld.shared.f32 	%f79, [%r12+256];
	fma.rn.f32 	%f80, %f78, %f79, %f77;
	ld.shared.f32 	%f81, [%r9+20];
	ld.shared.f32 	%f82, [%r12+320];
	fma.rn.f32 	%f83, %f81, %f82, %f80;
	ld.shared.f32 	%f84, [%r9+24];
	ld.shared.f32 	%f85, [%r12+384];
	fma.rn.f32 	%f86, %f84, %f85, %f83;
	ld.shared.f32 	%f87, [%r9+28];
	ld.shared.f32 	%f88, [%r12+448];
	fma.rn.f32 	%f89, %f87, %f88, %f86;
	ld.shared.f32 	%f90, [%r9+32];
	ld.shared.f32 	%f91, [%r12+512];
	fma.rn.f32 	%f92, %f90, %f91, %f89;
	ld.shared.f32 	%f93, [%r9+36];
	ld.shared.f32 	%f94, [%r12+576];
	fma.rn.f32 	%f95, %f93, %f94, %f92;
	ld.shared.f32 	%f96, [%r9+40];
	ld.shared.f32 	%f97, [%r12+640];
	fma.rn.f32 	%f98, %f96, %f97, %f95;
	ld.shared.f32 	%f99, [%r9+44];
	ld.shared.f32 	%f100, [%r12+704];
	fma.rn.f32 	%f101, %f99, %f100, %f98;
	ld.shared.f32 	%f102, [%r9+48];
	ld.shared.f32 	%f103, [%r12+768];
	fma.rn.f32 	%f104, %f102, %f103, %f101;
	ld.shared.f32 	%f105, [%r9+52];
	ld.shared.f32 	%f106, [%r12+832];
	fma.rn.f32 	%f107, %f105, %f106, %f104;
	ld.shared.f32 	%f108, [%r9+56];
	ld.shared.f32 	%f109, [%r12+896];
	fma.rn.f32 	%f110, %f108, %f109, %f107;
	ld.shared.f32 	%f111, [%r9+60];
	ld.shared.f32 	%f112, [%r12+960];
	fma.rn.f32 	%f113, %f111, %f112, %f110;
	bar.sync 	0;
	add.s32 	%r76, %r93, 16;
	cvt.s64.s32 	%rd24, %r93;
	cvt.s64.s32 	%rd25, %r91;
	add.s64 	%rd26, %rd24, %rd3;
	shl.b64 	%rd27, %rd26, 2;
	add.s64 	%rd28, %rd1, %rd27;
	ld.global.f32 	%f114, [%rd28];
	st.shared.f32 	[%r10], %f114;
	add.s64 	%rd29, %rd25, %rd4;
	shl.b64 	%rd30, %rd29, 2;
	add.s64 	%rd31, %rd2, %rd30;
	ld.global.f32 	%f115, [%rd31];
	st.shared.f32 	[%r11], %f115;
	bar.sync 	0;
	ld.shared.f32 	%f116, [%r9];
	ld.shared.f32 	%f117, [%r12];
	fma.rn.f32 	%f118, %f116, %f117, %f113;
	ld.shared.f32 	%f119, [%r9+4];
	ld.shared.f32 	%f120, [%r12+64];
	fma.rn.f32 	%f121, %f119, %f120, %f118;
	ld.shared.f32 	%f122, [%r9+8];
	ld.shared.f32 	%f123, [%r12+128];
	fma.rn.f32 	%f124, %f122, %f123, %f121;
	ld.shared.f32 	%f125, [%r9+12];
	ld.shared.f32 	%f126, [%r12+192];
	fma.rn.f32 	%f127, %f125, %f126, %f124;
	ld.shared.f32 	%f128, [%r9+16];
	ld.shared.f32 	%f129, [%r12+256];
	fma.rn.f32 	%f130, %f128, %f129, %f127;
	ld.shared.f32 	%f131, [%r9+20];
	ld.shared.f32 	%f132, [%r12+320];
	fma.rn.f32 	%f133, %f131, %f132, %f130;
	ld.shared.f32 	%f134, [%r9+24];
	ld.shared.f32 	%f135, [%r12+384];
	fma.rn.f32 	%f136, %f134, %f135, %f133;
	ld.shared.f32 	%f137, [%r9+28];
	ld.shared.f32 	%f138, [%r12+448];
	fma.rn.f32 	%f139, %f137, %f138, %f136;
	ld.shared.f32 	%f140, [%r9+32];
	ld.shared.f32 	%f141, [%r12+512];
	fma.rn.f32 	%f142, %f140, %f141, %f139;
	ld.shared.f32 	%f143, [%r9+36];
	ld.shared.f32 	%f144, [%r12+576];
	fma.rn.f32 	%f145, %f143, %f144, %f142;
	ld.shared.f32 	%f146, [%r9+40];
	ld.shared.f32 	%f147, [%r12+640];
	fma.rn.f32 	%f148, %f146, %f147, %f145;
	ld.shared.f32 	%f149, [%r9+44];
	ld.shared.f32 	%f150, [%r12+704];
	fma.rn.f32 	%f151, %f149, %f150, %f148;
	ld.shared.f32 	%f152, [%r9+48];
	ld.shared.f32 	%f153, [%r12+768];
	fma.rn.f32 	%f154, %f152, %f153, %f151;
	ld.shared.f32 	%f155, [%r9+52];
	ld.shared.f32 	%f156, [%r12+832];
	fma.rn.f32 	%f157, %f155, %f156, %f154;
	ld.shared.f32 	%f158, [%r9+56];
	ld.shared.f32 	%f159, [%r12+896];
	fma.rn.f32 	%f160, %f158, %f159, %f157;
	ld.shared.f32 	%f161, [%r9+60];
	ld.shared.f32 	%f162, [%r12+960];
	fma.rn.f32 	%f163, %f161, %f162, %f160;
	bar.sync 	0;
	cvt.s64.s32 	%rd32, %r76;
	cvt.s64.s32 	%rd33, %r90;
	add.s64 	%rd34, %rd32, %rd3;
	shl.b64 	%rd35, %rd34, 2;
	add.s64 	%rd36, %rd1, %rd35;
	ld.global.f32 	%f164, [%rd36];
	st.shared.f32 	[%r10], %f164;
	add.s64 	%rd37, %rd33, %rd4;
	shl.b64 	%rd38, %rd37, 2;
	add.s64 	%rd39, %rd2, %rd38;
	ld.global.f32 	%f165, [%rd39];
	st.shared.f32 	[%r11], %f165;
	bar.sync 	0;
	ld.shared.f32 	%f166, [%r9];
	ld.shared.f32 	%f167, [%r12];
	fma.rn.f32 	%f168, %f166, %f167, %f163;
	ld.shared.f32 	%f169, [%r9+4];
	ld.shared.f32 	%f170, [%r12+64];
	fma.rn.f32 	%f171, %f169, %f170, %f168;
	ld.shared.f32 	%f172, [%r9+8];
	ld.shared.f32 	%f173, [%r12+128];
	fma.rn.f32 	%f174, %f172, %f173, %f171;
	ld.shared.f32 	%f175, [%r9+12];
	ld.shared.f32 	%f176, [%r12+192];
	fma.rn.f32 	%f177, %f175, %f176, %f174;
	ld.shared.f32 	%f178, [%r9+16];
	ld.shared.f32 	%f179, [%r12+256];
	fma.rn.f32 	%f180, %f178, %f179, %f177;
	ld.shared.f32 	%f181, [%r9+20];
	ld.shared.f32 	%f182, [%r12+320];
	fma.rn.f32 	%f183, %f181, %f182, %f180;
	ld.shared.f32 	%f184, [%r9+24];
	ld.shared.f32 	%f185, [%r12+384];
	fma.rn.f32 	%f186, %f184, %f185, %f183;
	ld.shared.f32 	%f187, [%r9+28];
	ld.shared.f32 	%f188, [%r12+448];
	fma.rn.f32 	%f189, %f187, %f188, %f186;
	ld.shared.f32 	%f190, [%r9+32];
	ld.shared.f32 	%f191, [%r12+512];
	fma.rn.f32 	%f192, %f190, %f191, %f189;
	ld.shared.f32 	%f193, [%r9+36];
	ld.shared.f32 	%f194, [%r12+576];
	fma.rn.f32 	%f195, %f193, %f194, %f192;
	ld.shared.f32 	%f196, [%r9+40];
	ld.shared.f32 	%f197, [%r12+640];
	fma.rn.f32 	%f198, %f196, %f197, %f195;
	ld.shared.f32 	%f199, [%r9+44];
	ld.shared.f32 	%f200, [%r12+704];
	fma.rn.f32 	%f201, %f199, %f200, %f198;
	ld.shared.f32 	%f202, [%r9+48];
	ld.shared.f32 	%f203, [%r12+768];
	fma.rn.f32 	%f204, %f202, %f203, %f201;
	ld.shared.f32 	%f205, [%r9+52];
	ld.shared.f32 	%f206, [%r12+832];
	fma.rn.f32 	%f207, %f205, %f206, %f204;
	ld.shared.f32 	%f208, [%r9+56];
	ld.shared.f32 	%f209, [%r12+896];
	fma.rn.f32 	%f210, %f208, %f209, %f207;
	ld.shared.f32 	%f211, [%r9+60];
	ld.shared.f32 	%f212, [%r12+960];
	fma.rn.f32 	%f367, %f211, %f212, %f210;
	bar.sync 	0;
	add.s32 	%r94, %r94, 4;
	add.s32 	%r93, %r93, 64;
	shl.b32 	%r77, %r40, 6;
	add.s32 	%r92, %r92, %r77;
	add.s32 	%r91, %r91, %r77;
	add.s32 	%r90, %r90, %r77;
	add.s32 	%r89, %r89, %r77;
	setp.ne.s32 	%p3, %r94, 0;
	@%p3 bra 	$L__BB0_3;
$L__BB0_4:
	setp.eq.s32 	%p4, %r13, 0;
	@%p4 bra 	$L__BB0_9;
	setp.eq.s32 	%p5, %r13, 1;
	@%p5 bra 	$L__BB0_7;
	shl.b32 	%r78, %r96, 4;
	add.s32 	%r79, %r78, %r6;
	cvt.s64.s32 	%rd40, %r79;
	mad.lo.s32 	%r80, %r8, %r96, %r2;
	cvt.s64.s32 	%rd41, %r80;
	add.s64 	%rd42, %rd40, %rd3;
	shl.b64 	%rd43, %rd42, 2;
	add.s64 	%rd44, %rd1, %rd43;
	ld.global.f32 	%f214, [%rd44];
	st.shared.f32 	[%r10], %f214;
	add.s64 	%rd45, %rd41, %rd4;
	shl.b64 	%rd46, %rd45, 2;
	add.s64 	%rd47, %rd2, %rd46;
	ld.global.f32 	%f215, [%rd47];
	st.shared.f32 	[%r11], %f215;
	bar.sync 	0;
	ld.shared.f32 	%f216, [%r9];
	ld.shared.f32 	%f217, [%r12];
	fma.rn.f32 	%f218, %f216, %f217, %f367;
	ld.shared.f32 	%f219, [%r9+4];
	ld.shared.f32 	%f220, [%r12+64];
	fma.rn.f32 	%f221, %f219, %f220, %f218;
	ld.shared.f32 	%f222, [%r9+8];
	ld.shared.f32 	%f223, [%r12+128];
	fma.rn.f32 	%f224, %f222, %f223, %f221;
	ld.shared.f32 	%f225, [%r9+12];
	ld.shared.f32 	%f226, [%r12+192];
	fma.rn.f32 	%f227, %f225, %f226, %f224;
	ld.shared.f32 	%f228, [%r9+16];
	ld.shared.f32 	%f229, [%r12+256];
	fma.rn.f32 	%f230, %f228, %f229, %f227;
	ld.shared.f32 	%f231, [%r9+20];
	ld.shared.f32 	%f232, [%r12+320];
	fma.rn.f32 	%f233, %f231, %f232, %f230;
	ld.shared.f32 	%f234, [%r9+24];
	ld.shared.f32 	%f235, [%r12+384];
	fma.rn.f32 	%f236, %f234, %f235, %f233;
	ld.shared.f32 	%f237, [%r9+28];
	ld.shared.f32 	%f238, [%r12+448];
	fma.rn.f32 	%f239, %f237, %f238, %f236;
	ld.shared.f32 	%f240, [%r9+32];
	ld.shared.f32 	%f241, [%r12+512];
	fma.rn.f32 	%f242, %f240, %f241, %f239;
	ld.shared.f32 	%f243, [%r9+36];
	ld.shared.f32 	%f244, [%r12+576];
	fma.rn.f32 	%f245, %f243, %f244, %f242;
	ld.shared.f32 	%f246, [%r9+40];
	ld.shared.f32 	%f247, [%r12+640];
	fma.rn.f32 	%f248, %f246, %f247, %f245;
	ld.shared.f32 	%f249, [%r9+44];
	ld.shared.f32 	%f250, [%r12+704];
	fma.rn.f32 	%f251, %f249, %f250, %f248;
	ld.shared.f32 	%f252, [%r9+48];
	ld.shared.f32 	%f253, [%r12+768];
	fma.rn.f32 	%f254, %f252, %f253, %f251;
	ld.shared.f32 	%f255, [%r9+52];
	ld.shared.f32 	%f256, [%r12+832];
	fma.rn.f32 	%f257, %f255, %f256, %f254;
	ld.shared.f32 	%f258, [%r9+56];
	ld.shared.f32 	%f259, [%r12+896];
	fma.rn.f32 	%f260, %f258, %f259, %f257;
	ld.shared.f32 	%f261, [%r9+60];
	ld.shared.f32 	%f262, [%r12+960];
	fma.rn.f32 	%f263, %f261, %f262, %f260;
	bar.sync 	0;
	add.s32 	%r81, %r79, 16;
	cvt.s64.s32 	%rd48, %r81;
	add.s32 	%r82, %r80, %r8;
	cvt.s64.s32 	%rd49, %r82;
	add.s64 	%rd50, %rd48, %rd3;
	shl.b64 	%rd51, %rd50, 2;
	add.s64 	%rd52, %rd1, %rd51;
	ld.global.f32 	%f264, [%rd52];
	st.shared.f32 	[%r10], %f264;
	add.s64 	%rd53, %rd49, %rd4;
	shl.b64 	%rd54, %rd53, 2;
	add.s64 	%rd55, %rd2, %rd54;
	ld.global.f32 	%f265, [%rd55];
	st.shared.f32 	[%r11], %f265;
	bar.sync 	0;
	ld.shared.f32 	%f266, [%r9];
	ld.shared.f32 	%f267, [%r12];
	fma.rn.f32 	%f268, %f266, %f267, %f263;
	ld.shared.f32 	%f269, [%r9+4];
	ld.shared.f32 	%f270, [%r12+64];
	fma.rn.f32 	%f271, %f269, %f270, %f268;
	ld.shared.f32 	%f272, [%r9+8];
	ld.shared.f32 	%f273, [%r12+128];
	fma.rn.f32 	%f274, %f272, %f273, %f271;
	ld.shared.f32 	%f275, [%r9+12];
	ld.shared.f32 	%f276, [%r12+192];
	fma.rn.f32 	%f277, %f275, %f276, %f274;
	ld.shared.f32 	%f278, [%r9+16];
	ld.shared.f32 	%f279, [%r12+256];
	fma.rn.f32 	%f280, %f278, %f279, %f277;
	ld.shared.f32 	%f281, [%r9+20];
	ld.shared.f32 	%f282, [%r12+320];
	fma.rn.f32 	%f283, %f281, %f282, %f280;
	ld.shared.f32 	%f284, [%r9+24];
	ld.shared.f32 	%f285, [%r12+384];
	fma.rn.f32 	%f286, %f284, %f285, %f283;
	ld.shared.f32 	%f287, [%r9+28];
	ld.shared.f32 	%f288, [%r12+448];
	fma.rn.f32 	%f289, %f287, %f288, %f286;
	ld.shared.f32 	%f290, [%r9+32];
	ld.shared.f32 	%f291, [%r12+512];
	fma.rn.f32 	%f292, %f290, %f291, %f289;
	ld.shared.f32 	%f293, [%r9+36];
	ld.shared.f32 	%f294, [%r12+576];
	fma.rn.f32 	%f295, %f293, %f294, %f292;
	ld.shared.f32 	%f296, [%r9+40];
	ld.shared.f32 	%f297, [%r12+640];
	fma.rn.f32 	%f298, %f296, %f297, %f295;
	ld.shared.f32 	%f299, [%r9+44];
	ld.shared.f32 	%f300, [%r12+704];
	fma.rn.f32 	%f301, %f299, %f300, %f298;
	ld.shared.f32 	%f302, [%r9+48];
	ld.shared.f32 	%f303, [%r12+768];
	fma.rn.f32 	%f304, %f302, %f303, %f301;
	ld.shared.f32 	%f305, [%r9+52];
	ld.shared.f32 	%f306, [%r12+832];
	fma.rn.f32 	%f307, %f305, %f306, %f304;
	ld.shared.f32 	%f308, [%r9+56];
	ld.shared.f32 	%f309, [%r12+896];
	fma.rn.f32 	%f310, %f308, %f309, %f307;
	ld.shared.f32 	%f311, [%r9+60];
	ld.shared.f32 	%f312, [%r12+960];
	fma.rn.f32 	%f367, %f311, %f312, %f310;
	bar.sync 	0;
	add.s32 	%r96, %r96, 2;
$L__BB0_7:
	and.b32  	%r83, %r5, 1;
	setp.eq.b32 	%p6, %r83, 1;
	not.pred 	%p7, %p6;
	@%p7 bra 	$L__BB0_9;
	shl.b32 	%r84, %r96, 4;
	add.s32 	%r85, %r84, %r6;
	cvt.s64.s32 	%rd56, %r85;
	mad.lo.s32 	%r86, %r8, %r96, %r2;
	cvt.s64.s32 	%rd57, %r86;
	add.s64 	%rd58, %rd56, %rd3;
	shl.b64 	%rd59, %rd58, 2;
	add.s64 	%rd60, %rd1, %rd59;
	ld.global.f32 	%f313, [%rd60];
	st.shared.f32 	[%r10], %f313;
	add.s64 	%rd61, %rd57, %rd4;
	shl.b64 	%rd62, %rd61, 2;
	add.s64 	%rd63, %rd2, %rd62;
	ld.global.f32 	%f314, [%rd63];
	st.shared.f32 	[%r11], %f314;
	bar.sync 	0;
	ld.shared.f32 	%f315, [%r9];
	ld.shared.f32 	%f316, [%r12];
	fma.rn.f32 	%f317, %f315, %f316, %f367;
	ld.shared.f32 	%f318, [%r9+4];
	ld.shared.f32 	%f319, [%r12+64];
	fma.rn.f32 	%f320, %f318, %f319, %f317;
	ld.shared.f32 	%f321, [%r9+8];
	ld.shared.f32 	%f322, [%r12+128];
	fma.rn.f32 	%f323, %f321, %f322, %f320;
	ld.shared.f32 	%f324, [%r9+12];
	ld.shared.f32 	%f325, [%r12+192];
	fma.rn.f32 	%f326, %f324, %f325, %f323;
	ld.shared.f32 	%f327, [%r9+16];
	ld.shared.f32 	%f328, [%r12+256];
	fma.rn.f32 	%f329, %f327, %f328, %f326;
	ld.shared.f32 	%f330, [%r9+20];
	ld.shared.f32 	%f331, [%r12+320];
	fma.rn.f32 	%f332, %f330, %f331, %f329;
	ld.shared.f32 	%f333, [%r9+24];
	ld.shared.f32 	%f334, [%r12+384];
	fma.rn.f32 	%f335, %f333, %f334, %f332;
	ld.shared.f32 	%f336, [%r9+28];
	ld.shared.f32 	%f337, [%r12+448];
	fma.rn.f32 	%f338, %f336, %f337, %f335;
	ld.shared.f32 	%f339, [%r9+32];
	ld.shared.f32 	%f340, [%r12+512];
	fma.rn.f32 	%f341, %f339, %f340, %f338;
	ld.shared.f32 	%f342, [%r9+36];
	ld.shared.f32 	%f343, [%r12+576];
	fma.rn.f32 	%f344, %f342, %f343, %f341;
	ld.shared.f32 	%f345, [%r9+40];
	ld.shared.f32 	%f346, [%r12+640];
	fma.rn.f32 	%f347, %f345, %f346, %f344;
	ld.shared.f32 	%f348, [%r9+44];
	ld.shared.f32 	%f349, [%r12+704];
	fma.rn.f32 	%f350, %f348, %f349, %f347;
	ld.shared.f32 	%f351, [%r9+48];
	ld.shared.f32 	%f352, [%r12+768];
	fma.rn.f32 	%f353, %f351, %f352, %f350;
	ld.shared.f32 	%f354, [%r9+52];
	ld.shared.f32 	%f355, [%r12+832];
	fma.rn.f32 	%f356, %f354, %f355, %f353;
	ld.shared.f32 	%f357, [%r9+56];
	ld.shared.f32 	%f358, [%r12+896];
	fma.rn.f32 	%f359, %f357, %f358, %f356;
	ld.shared.f32 	%f360, [%r9+60];
	ld.shared.f32 	%f361, [%r12+960];
	fma.rn.f32 	%f367, %f360, %f361, %f359;
	bar.sync 	0;
$L__BB0_9:
	mad.lo.s32 	%r87, %r1, %r43, %r2;
	cvt.s64.s32 	%rd64, %r87;
	cvta.to.global.u64 	%rd65, %rd7;
	mad.lo.s32 	%r88, %r43, %r3, %r4;
	cvt.s64.s32 	%rd66, %r88;
	add.s64 	%rd67, %rd64, %rd66;
	shl.b64 	%rd68, %rd67, 2;
	add.s64 	%rd69, %rd65, %rd68;
	st.global.f32 	[%rd69], %f367;
	ret;

}


// ===== COMPILED SASS (sm_100) =====

	.target	sm_100

	.elftype	@"ET_EXEC"


//--------------------- .note.nv.tkinfo           --------------------------
	.section	.note.nv.tkinfo,"",@"SHT_NOTE"
	.sectionflags	@"SHF_NOTE_NV_TKINFO"
	.tkinfo
        /*0018*/ 	.word	0x00000002
        /*0030*/ 	.string	""
        /*0030*/ 	.string	"ptxas"
        /*0030*/ 	.string	"Cuda compilation tools, release 13.0, V13.0.88"
        /*0030*/ 	.string	"Build cuda_13.0.r13.0/compiler.36424714_0"
        /*0030*/ 	.string	"-arch sm_100 -m 64 "



//--------------------- .note.nv.cuinfo           --------------------------
	.section	.note.nv.cuinfo,"",@"SHT_NOTE"
	.sectionflags	@"SHF_NOTE_NV_CUINFO"
        /*0018*/ 	.short	0x0002
        /*001a*/ 	.short	0x0064
        /*001c*/ 	.short	0x0082
	.zero		2


//--------------------- .nv.info                  --------------------------
	.section	.nv.info,"",@"SHT_CUDA_INFO"
	.align	4


	//----- nvinfo : EIATTR_REGCOUNT
	.align		4
        /*0000*/ 	.byte	0x04, 0x2f
        /*0002*/ 	.short	(.L_1 - .L_0)
	.align		4
.L_0:
        /*0004*/ 	.word	index@(_Z16MultSharedKernel6MatrixS_S_)
        /*0008*/ 	.word	0x00000020


	//----- nvinfo : EIATTR_FRAME_SIZE
	.align		4
.L_1:
        /*000c*/ 	.byte	0x04, 0x11
        /*000e*/ 	.short	(.L_3 - .L_2)
	.align		4
.L_2:
        /*0010*/ 	.word	index@(_Z16MultSharedKernel6MatrixS_S_)
        /*0014*/ 	.word	0x00000000


	//----- nvinfo : EIATTR_MIN_STACK_SIZE
	.align		4
.L_3:
        /*0018*/ 	.byte	0x04, 0x12
        /*001a*/ 	.short	(.L_5 - .L_4)
	.align		4
.L_4:
        /*001c*/ 	.word	index@(_Z16MultSharedKernel6MatrixS_S_)
        /*0020*/ 	.word	0x00000000
.L_5:


//--------------------- .nv.compat                --------------------------
	.section	.nv.compat,"",@"SHT_CUDA_COMPAT_INFO"
	.align	4
        /*0000*/ 	.byte	0x02, 0x09, 0x00, 0x00, 0x02, 0x02, 0x01, 0x00, 0x02, 0x05, 0x05, 0x00, 0x03, 0x07, 0x01, 0x01
        /*0010*/ 	.byte	0x02, 0x03, 0x00, 0x00, 0x02, 0x06, 0x01, 0x00, 0x04, 0x0b, 0x08, 0x00, 0x09, 0x00, 0x00, 0x00
        /*0020*/ 	.byte	0x00, 0x00, 0x00, 0x00


//--------------------- .nv.info._Z16MultSharedKernel6MatrixS_S_ --------------------------
	.section	.nv.info._Z16MultSharedKernel6MatrixS_S_,"",@"SHT_CUDA_INFO"
	.sectionflags	@""
	.align	4


	//----- nvinfo : EIATTR_CUDA_API_VERSION
	.align		4
        /*0000*/ 	.byte	0x04, 0x37
        /*0002*/ 	.short	(.L_7 - .L_6)
.L_6:
        /*0004*/ 	.word	0x00000082


	//----- nvinfo : EIATTR_KPARAM_INFO
	.align		4
.L_7:
        /*0008*/ 	.byte	0x04, 0x17
        /*000a*/ 	.short	(.L_9 - .L_8)
.L_8:
        /*000c*/ 	.word	0x00000000
        /*0010*/ 	.short	0x0002
        /*0012*/ 	.short	0x0030
        /*0014*/ 	.byte	0x00, 0xf0, 0x61, 0x00


	//----- nvinfo : EIATTR_KPARAM_INFO
	.align		4
.L_9:
        /*0018*/ 	.byte	0x04, 0x17
        /*001a*/ 	.short	(.L_11 - .L_10)
.L_10:
        /*001c*/ 	.word	0x00000000
        /*0020*/ 	.short	0x0001
        /*0022*/ 	.short	0x0018
        /*0024*/ 	.byte	0x00, 0xf0, 0x61, 0x00


	//----- nvinfo : EIATTR_KPARAM_INFO
	.align		4
.L_11:
        /*0028*/ 	.byte	0x04, 0x17
        /*002a*/ 	.short	(.L_13 - .L_12)
.L_12:
        /*002c*/ 	.word	0x00000000
        /*0030*/ 	.short	0x0000
        /*0032*/ 	.short	0x0000
        /*0034*/ 	.byte	0x00, 0xf0, 0x61, 0x00


	//----- nvinfo : EIATTR_SPARSE_MMA_MASK
	.align		4
.L_13:
        /*0038*/ 	.byte	0x03, 0x50
        /*003a*/ 	.short	0x0000


	//----- nvinfo : EIATTR_MAXREG_COUNT
	.align		4
        /*003c*/ 	.byte	0x03, 0x1b
        /*003e*/ 	.short	0x00ff


	//----- nvinfo : EIATTR_NUM_BARRIERS
	.align		4
        /*0040*/ 	.byte	0x02, 0x4c
        /*0042*/ 	.byte	0x01
	.zero		1


	//----- nvinfo : EIATTR_MERCURY_ISA_VERSION
	.align		4
        /*0044*/ 	.byte	0x03, 0x5f
        /*0046*/ 	.short	0x0101


	//----- nvinfo : EIATTR_VRC_CTA_INIT_COUNT
	.align		4
        /*0048*/ 	.byte	0x02, 0x4a
	.zero		1
	.zero		1


	//----- nvinfo : EIATTR_EXIT_INSTR_OFFSETS
	.align		4
        /*004c*/ 	.byte	0x04, 0x1c
        /*004e*/ 	.short	(.L_15 - .L_14)


	//   ....[0]....
.L_14:
        /*0050*/ 	.word	0x00001be0


	//----- nvinfo : EIATTR_CBANK_PARAM_SIZE
	.align		4
.L_15:
        /*0054*/ 	.byte	0x03, 0x19
        /*0056*/ 	.short	0x0048


	//----- nvinfo : EIATTR_PARAM_CBANK
	.align		4
        /*0058*/ 	.byte	0x04, 0x0a
        /*005a*/ 	.short	(.L_17 - .L_16)
	.align		4
.L_16:
        /*005c*/ 	.word	index@(.nv.constant0._Z16MultSharedKernel6MatrixS_S_)
        /*0060*/ 	.short	0x0380
        /*0062*/ 	.short	0x0048


	//----- nvinfo : EIATTR_SW_WAR
	.align		4
.L_17:
        /*0064*/ 	.byte	0x04, 0x36
        /*0066*/ 	.short	(.L_19 - .L_18)
.L_18:
        /*0068*/ 	.word	0x00000008
.L_19:


//--------------------- .nv.callgraph             --------------------------
	.section	.nv.callgraph,"",@"SHT_CUDA_CALLGRAPH"
	.align	4
	.sectionentsize	8
	.align		4
        /*0000*/ 	.word	0x00000000
	.align		4
        /*0004*/ 	.word	0xffffffff
	.align		4
        /*0008*/ 	.word	0x00000000
	.align		4
        /*000c*/ 	.word	0xfffffffe
	.align		4
        /*0010*/ 	.word	0x00000000
	.align		4
        /*0014*/ 	.word	0xfffffffd
	.align		4
        /*0018*/ 	.word	0x00000000
	.align		4
        /*001c*/ 	.word	0xfffffffc


//--------------------- .text._Z16MultSharedKernel6MatrixS_S_ --------------------------
	.section	.text._Z16MultSharedKernel6MatrixS_S_,"ax",@progbits
	.align	128
        .global         _Z16MultSharedKernel6MatrixS_S_
        .type           _Z16MultSharedKernel6MatrixS_S_,@function
        .size           _Z16MultSharedKernel6MatrixS_S_,(.L_x_5 - _Z16MultSharedKernel6MatrixS_S_)
        .other          _Z16MultSharedKernel6MatrixS_S_,@"STO_CUDA_ENTRY STV_DEFAULT"
_Z16MultSharedKernel6MatrixS_S_:
.text._Z16MultSharedKernel6MatrixS_S_:
[----:B------:R-:W-:Y:S01]  /*0000*/  LDC R1, c[0x0][0x37c] ;  /* 0x0000df00ff017b82 */ /* 0x000fe20000000800 */
[----:B------:R-:W0:Y:S01]  /*0010*/  S2R R17, SR_CTAID.X ;  /* 0x0000000000117919 */ /* 0x000e220000002500 */
[----:B------:R-:W1:Y:S06]  /*0020*/  LDCU UR6, c[0x0][0x380] ;  /* 0x00007000ff0677ac */ /* 0x000e6c0008000800 */
[----:B------:R-:W2:Y:S01]  /*0030*/  S2UR UR4, SR_CTAID.Y ;  /* 0x00000000000479c3 */ /* 0x000ea20000002600 */
[----:B------:R-:W-:Y:S01]  /*0040*/  HFMA2 R25, -RZ, RZ, 0, 0 ;  /* 0x00000000ff197431 */ /* 0x000fe200000001ff */
[----:B------:R-:W3:Y:S01]  /*0050*/  S2R R9, SR_TID.Y ;  /* 0x0000000000097919 */ /* 0x000ee20000002200 */
[----:B------:R-:W4:Y:S01]  /*0060*/  LDCU.64 UR12, c[0x0][0x358] ;  /* 0x00006b00ff0c77ac */ /* 0x000f220008000a00 */
[----:B------:R-:W3:Y:S01]  /*0070*/  S2R R6, SR_TID.X ;  /* 0x0000000000067919 */ /* 0x000ee20000002100 */
[----:B-1----:R-:W-:-:S02]  /*0080*/  UISETP.GE.AND UP0, UPT, UR6, 0x10, UPT ;  /* 0x000000100600788c */ /* 0x002fc4000bf06270 */
[----:B------:R-:W-:-:S04]  /*0090*/  USHF.R.S32.HI UR5, URZ, 0x1f, UR6 ;  /* 0x0000001fff057899 */ /* 0x000fc80008011406 */
[----:B------:R-:W-:Y:S02]  /*00a0*/  ULEA.HI UR5, UR5, UR6, URZ, 0x4 ;  /* 0x0000000605057291 */ /* 0x000fe4000f8f20ff */
[----:B--2---:R-:W-:Y:S01]  /*00b0*/  USHF.L.U32 UR4, UR4, 0x4, URZ ;  /* 0x0000000404047899 */ /* 0x004fe200080006ff */
[----:B0-----:R-:W-:Y:S01]  /*00c0*/  SHF.L.U32 R17, R17, 0x4, RZ ;  /* 0x0000000411117819 */ /* 0x001fe200000006ff */
[----:B----4-:R-:W-:Y:S10]  /*00d0*/  BRA.U !UP0, `(.L_x_0) ;  /* 0x0000001908907547 */ /* 0x010ff4000b800000 */
[----:B------:R-:W0:Y:S01]  /*00e0*/  S2UR UR8, SR_CgaCtaId ;  /* 0x00000000000879c3 */ /* 0x000e220000008800 */
[----:B------:R-:W3:Y:S01]  /*00f0*/  LDCU UR11, c[0x0][0x390] ;  /* 0x00007200ff0b77ac */ /* 0x000ee20008000800 */
[----:B------:R-:W-:Y:S02]  /*0100*/  MOV R25, RZ ;  /* 0x000000ff00197202 */ /* 0x000fe40000000f00 */
[----:B------:R-:W-:Y:S01]  /*0110*/  MOV R20, RZ ;  /* 0x000000ff00147202 */ /* 0x000fe20000000f00 */
[----:B------:R-:W-:Y:S01]  /*0120*/  USHF.R.S32.HI UR5, URZ, 0x4, UR5 ;  /* 0x00000004ff057899 */ /* 0x000fe20008011405 */
[----:B------:R-:W-:Y:S02]  /*0130*/  UMOV UR7, 0x400 ;  /* 0x0000040000077882 */ /* 0x000fe40000000000 */
[----:B------:R-:W1:Y:S01]  /*0140*/  LDC R18, c[0x0][0x3a8] ;  /* 0x0000ea00ff127b82 */ /* 0x000e620000000800 */
[----:B------:R-:W-:-:S04]  /*0150*/  UIADD3 UR10, UPT, UPT, UR5, -0x1, URZ ;  /* 0xffffffff050a7890 */ /* 0x000fc8000fffe0ff */
[----:B------:R-:W-:Y:S01]  /*0160*/  UISETP.GE.U32.AND UP0, UPT, UR10, 0x3, UPT ;  /* 0x000000030a00788c */ /* 0x000fe2000bf06070 */
[----:B---3--:R-:W-:Y:S01]  /*0170*/  IMAD R16, R9, UR11, R6 ;  /* 0x0000000b09107c24 */ /* 0x008fe2000f8e0206 */
[----:B------:R-:W-:Y:S02]  /*0180*/  UIMAD UR6, UR4, UR11, URZ ;  /* 0x0000000b040672a4 */ /* 0x000fe4000f8e02ff */
[----:B0-----:R-:W-:Y:S02]  /*0190*/  ULEA UR9, UR8, UR7, 0x18 ;  /* 0x0000000708097291 */ /* 0x001fe4000f8ec0ff */
[----:B------:R-:W-:Y:S01]  /*01a0*/  SHF.R.S32.HI R2, RZ, 0x1f, R16 ;  /* 0x0000001fff027819 */ /* 0x000fe20000011410 */
[----:B------:R-:W-:-:S04]  /*01b0*/  UIADD3 UR7, UPT, UPT, UR7, 0x400, URZ ;  /* 0x0000040007077890 */ /* 0x000fc8000fffe0ff */
[----:B------:R-:W-:Y:S01]  /*01c0*/  ULEA UR7, UR8, UR7, 0x18 ;  /* 0x0000000708077291 */ /* 0x000fe2000f8ec0ff */
[C---:B------:R-:W-:Y:S01]  /*01d0*/  LEA R7, R9.reuse, UR9, 0x6 ;  /* 0x0000000909077c11 */ /* 0x040fe2000f8e30ff */
[----:B-1----:R-:W-:Y:S01]  /*01e0*/  IMAD R5, R9, R18, R6 ;  /* 0x0000001209057224 */ /* 0x002fe200078e0206 */
[----:B------:R-:W-:-:S03]  /*01f0*/  SHF.L.U32 R26, R18, 0x4, RZ ;  /* 0x00000004121a7819 */ /* 0x000fc600000006ff */
[C---:B------:R-:W-:Y:S02]  /*0200*/  LEA R0, R6.reuse, UR7, 0x2 ;  /* 0x0000000706007c11 */ /* 0x040fe4000f8e10ff */
[----:B------:R-:W-:Y:S02]  /*0210*/  SHF.R.S32.HI R3, RZ, 0x1f, R5 ;  /* 0x0000001fff037819 */ /* 0x000fe40000011405 */
[----:B------:R-:W-:Y:S02]  /*0220*/  LEA R6, R6, R7, 0x2 ;  /* 0x0000000706067211 */ /* 0x000fe400078e10ff */
[----:B------:R-:W-:Y:S01]  /*0230*/  LEA R4, R9, R0, 0x6 ;  /* 0x0000000009047211 */ /* 0x000fe200078e30ff */
[----:B------:R-:W-:Y:S06]  /*0240*/  BRA.U !UP0, `(.L_x_1) ;  /* 0x0000000d08807547 */ /* 0x000fec000b800000 */
[----:B------:R-:W-:Y:S01]  /*0250*/  UIADD3 UR6, UPT, UPT, UR6, 0x20, URZ ;  /* 0x0000002006067890 */ /* 0x000fe2000fffe0ff */
[----:B------:R-:W-:Y:S01]  /*0260*/  IADD3 R26, PT, PT, R17, R26, RZ ;  /* 0x0000001a111a7210 */ /* 0x000fe20007ffe0ff */
[----:B------:R-:W-:Y:S01]  /*0270*/  ULOP3.LUT UR7, UR5, 0x7fffffc, URZ, 0xc0, !UPT ;  /* 0x07fffffc05077892 */ /* 0x000fe2000f8ec0ff */
[CC--:B------:R-:W-:Y:S01]  /*0280*/  LEA R24, R18.reuse, R17.reuse, 0x5 ;  /* 0x0000001112187211 */ /* 0x0c0fe200078e28ff */
[----:B------:R-:W-:Y:S01]  /*0290*/  IMAD R22, R18, 0x30, R17 ;  /* 0x0000003012167824 */ /* 0x000fe200078e0211 */
[----:B------:R-:W-:Y:S01]  /*02a0*/  MOV R25, RZ ;  /* 0x000000ff00197202 */ /* 0x000fe20000000f00 */
[----:B------:R-:W0:Y:S01]  /*02b0*/  LDCU.64 UR10, c[0x0][0x3a0] ;  /* 0x00007400ff0a77ac */ /* 0x000e220008000a00 */
[----:B------:R-:W-:Y:S02]  /*02c0*/  MOV R20, R17 ;  /* 0x0000001100147202 */ /* 0x000fe40000000f00 */
[----:B------:R-:W-:Y:S01]  /*02d0*/  MOV R19, UR6 ;  /* 0x0000000600137c02 */ /* 0x000fe20008000f00 */
[----:B------:R-:W1:Y:S01]  /*02e0*/  LDCU.64 UR8, c[0x0][0x388] ;  /* 0x00007100ff0877ac */ /* 0x000e620008000a00 */
[----:B------:R-:W-:-:S12]  /*02f0*/  UIADD3 UR7, UPT, UPT, -UR7, URZ, URZ ;  /* 0x000000ff07077290 */ /* 0x000fd8000fffe1ff */
.L_x_2:
[----:B------:R-:W-:Y:S02]  /*0300*/  IADD3 R9, PT, PT, R19, -0x20, RZ ;  /* 0xffffffe013097810 */ /* 0x000fe40007ffe0ff */
[----:B------:R-:W-:Y:S02]  /*0310*/  IADD3 R11, P0, PT, R5, R20, RZ ;  /* 0x00000014050b7210 */ /* 0x000fe40007f1e0ff */
[----:B------:R-:W-:Y:S02]  /*0320*/  IADD3 R13, P1, PT, R16, R9, RZ ;  /* 0x00000009100d7210 */ /* 0x000fe40007f3e0ff */
[----:B------:R-:W-:Y:S02]  /*0330*/  LEA.HI.X.SX32 R12, R20, R3, 0x1, P0 ;  /* 0x00000003140c7211 */ /* 0x000fe400000f0eff */
[----:B0-----:R-:W-:Y:S02]  /*0340*/  LEA R8, P0, R11, UR10, 0x2 ;  /* 0x0000000a0b087c11 */ /* 0x001fe4000f8010ff */
[----:B------:R-:W-:-:S02]  /*0350*/  LEA.HI.X.SX32 R14, R9, R2, 0x1, P1 ;  /* 0x00000002090e7211 */ /* 0x000fc400008f0eff */
[----:B-1----:R-:W-:Y:S02]  /*0360*/  LEA R10, P1, R13, UR8, 0x2 ;  /* 0x000000080d0a7c11 */ /* 0x002fe4000f8210ff */
[----:B------:R-:W-:Y:S02]  /*0370*/  LEA.HI.X R9, R11, UR11, R12, 0x2, P0 ;  /* 0x0000000b0b097c11 */ /* 0x000fe400080f140c */
[----:B------:R-:W-:-:S03]  /*0380*/  LEA.HI.X R11, R13, UR9, R14, 0x2, P1 ;  /* 0x000000090d0b7c11 */ /* 0x000fc600088f140e */
[----:B------:R-:W2:Y:S04]  /*0390*/  LDG.E R23, desc[UR12][R8.64] ;  /* 0x0000000c08177981 */ /* 0x000ea8000c1e1900 */
[----:B------:R-:W3:Y:S04]  /*03a0*/  LDG.E R11, desc[UR12][R10.64] ;  /* 0x0000000c0a0b7981 */ /* 0x000ee8000c1e1900 */
[----:B---3--:R-:W-:Y:S04]  /*03b0*/  STS [R6], R11 ;  /* 0x0000000b06007388 */ /* 0x008fe80000000800 */
[----:B--2---:R-:W-:Y:S01]  /*03c0*/  STS [R4], R23 ;  /* 0x0000001704007388 */ /* 0x004fe20000000800 */
[----:B------:R-:W-:Y:S06]  /*03d0*/  BAR.SYNC.DEFER_BLOCKING 0x0 ;  /* 0x0000000000007b1d */ /* 0x000fec0000010000 */
[----:B------:R-:W-:Y:S04]  /*03e0*/  LDS R27, [R0] ;  /* 0x00000000001b7984 */ /* 0x000fe80000000800 */
[----:B------:R-:W0:Y:S04]  /*03f0*/  LDS.128 R12, [R7] ;  /* 0x00000000070c7984 */ /* 0x000e280000000c00 */
[----:B------:R-:W1:Y:S04]  /*0400*/  LDS R29, [R0+0x40] ;  /* 0x00004000001d7984 */ /* 0x000e680000000800 */
[----:B------:R-:W2:Y:S04]  /*0410*/  LDS R21, [R0+0x80] ;  /* 0x0000800000157984 */ /* 0x000ea80000000800 */
[----:B------:R-:W-:Y:S04]  /*0420*/  LDS.128 R8, [R7+0x10] ;  /* 0x0000100007087984 */ /* 0x000fe80000000c00 */
[----:B------:R-:W-:Y:S01]  /*0430*/  LDS R23, [R0+0x200] ;  /* 0x0002000000177984 */ /* 0x000fe20000000800 */
[----:B0-----:R-:W-:-:S03]  /*0440*/  FFMA R28, R12, R27, R25 ;  /* 0x0000001b0c1c7223 */ /* 0x001fc60000000019 */
[----:B------:R-:W0:Y:S04]  /*0450*/  LDS R12, [R0+0xc0] ;  /* 0x0000c000000c7984 */ /* 0x000e280000000800 */
[----:B------:R-:W3:Y:S01]  /*0460*/  LDS R25, [R0+0x100] ;  /* 0x0001000000197984 */ /* 0x000ee20000000800 */
[----:B-1----:R-:W-:-:S03]  /*0470*/  FFMA R13, R29, R13, R28 ;  /* 0x0000000d1d0d7223 */ /* 0x002fc6000000001c */
[----:B------:R-:W1:Y:S01]  /*0480*/  LDS R28, [R0+0x140] ;  /* 0x00014000001c7984 */ /* 0x000e620000000800 */
[----:B--2---:R-:W-:-:S03]  /*0490*/  FFMA R13, R21, R14, R13 ;  /* 0x0000000e150d7223 */ /* 0x004fc6000000000d */
[----:B------:R-:W2:Y:S01]  /*04a0*/  LDS R21, [R0+0x180] ;  /* 0x0001800000157984 */ /* 0x000ea20000000800 */
[----:B0-----:R-:W-:-:S04]  /*04b0*/  FFMA R13, R12, R15, R13 ;  /* 0x0000000f0c0d7223 */ /* 0x001fc8000000000d */
[----:B---3--:R-:W-:Y:S02]  /*04c0*/  FFMA R13, R8, R25, R13 ;  /* 0x00000019080d7223 */ /* 0x008fe4000000000d */
[----:B------:R-:W0:Y:S02]  /*04d0*/  LDS R8, [R0+0x1c0] ;  /* 0x0001c00000087984 */ /* 0x000e240000000800 */
[----:B-1----:R-:W-:Y:S02]  /*04e0*/  FFMA R9, R28, R9, R13 ;  /* 0x000000091c097223 */ /* 0x002fe4000000000d */
[----:B------:R-:W1:Y:S04]  /*04f0*/  LDS.128 R12, [R7+0x20] ;  /* 0x00002000070c7984 */ /* 0x000e680000000c00 */
[----:B------:R-:W3:Y:S01]  /*0500*/  LDS R28, [R0+0x240] ;  /* 0x00024000001c7984 */ /* 0x000ee20000000800 */
[----:B--2---:R-:W-:-:S03]  /*0510*/  FFMA R9, R21, R10, R9 ;  /* 0x0000000a15097223 */ /* 0x004fc60000000009 */
[----:B------:R-:W2:Y:S04]  /*0520*/  LDS R21, [R0+0x280] ;  /* 0x0002800000157984 */ /* 0x000ea80000000800 */
[----:B------:R-:W-:Y:S01]  /*0530*/  LDS R25, [R0+0x340] ;  /* 0x0003400000197984 */ /* 0x000fe20000000800 */
[----:B0-----:R-:W-:-:S04]  /*0540*/  FFMA R9, R8, R11, R9 ;  /* 0x0000000b08097223 */ /* 0x001fc80000000009 */
[----:B-1----:R-:W-:Y:S02]  /*0550*/  FFMA R9, R12, R23, R9 ;  /* 0x000000170c097223 */ /* 0x002fe40000000009 */
[----:B------:R-:W0:Y:S02]  /*0560*/  LDS R12, [R0+0x2c0] ;  /* 0x0002c000000c7984 */ /* 0x000e240000000800 */
[----:B---3--:R-:W-:Y:S02]  /*0570*/  FFMA R28, R28, R13, R9 ;  /* 0x0000000d1c1c7223 */ /* 0x008fe40000000009 */
[----:B------:R-:W-:Y:S04]  /*0580*/  LDS R13, [R0+0x300] ;  /* 0x00030000000d7984 */ /* 0x000fe80000000800 */
[----:B------:R-:W1:Y:S01]  /*0590*/  LDS.128 R8, [R7+0x30] ;  /* 0x0000300007087984 */ /* 0x000e620000000c00 */
[----:B--2---:R-:W-:Y:S01]  /*05a0*/  FFMA R21, R21, R14, R28 ;  /* 0x0000000e15157223 */ /* 0x004fe2000000001c */
[----:B------:R-:W-:-:S04]  /*05b0*/  IADD3 R23, PT, PT, R19, -0x10, RZ ;  /* 0xfffffff013177810 */ /* 0x000fc80007ffe0ff */
[----:B------:R-:W-:-:S04]  /*05c0*/  IADD3 R14, P0, PT, R16, R23, RZ ;  /* 0x00000017100e7210 */ /* 0x000fc80007f1e0ff */
[----:B------:R-:W-:Y:S02]  /*05d0*/  LEA.HI.X.SX32 R23, R23, R2, 0x1, P0 ;  /* 0x0000000217177211 */ /* 0x000fe400000f0eff */
[----:B------:R-:W-:-:S04]  /*05e0*/  LEA R28, P0, R14, UR8, 0x2 ;  /* 0x000000080e1c7c11 */ /* 0x000fc8000f8010ff */
[----:B------:R-:W-:Y:S01]  /*05f0*/  LEA.HI.X R29, R14, UR9, R23, 0x2, P0 ;  /* 0x000000090e1d7c11 */ /* 0x000fe200080f1417 */
[----:B0-----:R-:W-:Y:S02]  /*0600*/  FFMA R15, R12, R15, R21 ;  /* 0x0000000f0c0f7223 */ /* 0x001fe40000000015 */
[----:B------:R-:W0:Y:S02]  /*0610*/  LDS R21, [R0+0x380] ;  /* 0x0003800000157984 */ /* 0x000e240000000800 */
[----:B-1----:R-:W-:Y:S02]  /*0620*/  FFMA R15, R8, R13, R15 ;  /* 0x0000000d080f7223 */ /* 0x002fe4000000000f */
[----:B------:R-:W1:Y:S01]  /*0630*/  LDS R8, [R0+0x3c0] ;  /* 0x0003c00000087984 */ /* 0x000e620000000800 */
[----:B------:R-:W-:Y:S01]  /*0640*/  BAR.SYNC.DEFER_BLOCKING 0x0 ;  /* 0x0000000000007b1d */ /* 0x000fe20000010000 */
[----:B------:R-:W-:-:S04]  /*0650*/  IADD3 R14, P0, PT, R5, R26, RZ ;  /* 0x0000001a050e7210 */ /* 0x000fc80007f1e0ff */
[----:B------:R-:W-:Y:S02]  /*0660*/  LEA.HI.X.SX32 R13, R26, R3, 0x1, P0 ;  /* 0x000000031a0d7211 */ /* 0x000fe400000f0eff */
[----:B------:R-:W-:-:S04]  /*0670*/  LEA R12, P0, R14, UR10, 0x2 ;  /* 0x0000000a0e0c7c11 */ /* 0x000fc8000f8010ff */
[----:B------:R-:W-:Y:S01]  /*0680*/  LEA.HI.X R13, R14, UR11, R13, 0x2, P0 ;  /* 0x0000000b0e0d7c11 */ /* 0x000fe200080f140d */
[----:B------:R-:W2:Y:S04]  /*0690*/  LDG.E R29, desc[UR12][R28.64] ;  /* 0x0000000c1c1d7981 */ /* 0x000ea8000c1e1900 */
[----:B------:R-:W3:Y:S01]  /*06a0*/  LDG.E R27, desc[UR12][R12.64] ;  /* 0x0000000c0c1b7981 */ /* 0x000ee2000c1e1900 */
[----:B------:R-:W-:-:S04]  /*06b0*/  FFMA R9, R25, R9, R15 ;  /* 0x0000000919097223 */ /* 0x000fc8000000000f */
[----:B0-----:R-:W-:-:S04]  /*06c0*/  FFMA R9, R21, R10, R9 ;  /* 0x0000000a15097223 */ /* 0x001fc80000000009 */
[----:B-1----:R-:W-:Y:S01]  /*06d0*/  FFMA R9, R8, R11, R9 ;  /* 0x0000000b08097223 */ /* 0x002fe20000000009 */
[----:B--2---:R-:W-:Y:S04]  /*06e0*/  STS [R6], R29 ;  /* 0x0000001d06007388 */ /* 0x004fe80000000800 */
[----:B---3--:R-:W-:Y:S01]  /*06f0*/  STS [R4], R27 ;  /* 0x0000001b04007388 */ /* 0x008fe20000000800 */
[----:B------:R-:W-:Y:S06]  /*0700*/  BAR.SYNC.DEFER_BLOCKING 0x0 ;  /* 0x0000000000007b1d */ /* 0x000fec0000010000 */
[----:B------:R-:W-:Y:S04]  /*0710*/  LDS R23, [R0] ;  /* 0x0000000000177984 */ /* 0x000fe80000000800 */
[----:B------:R-:W0:Y:S04]  /*0720*/  LDS.128 R12, [R7] ;  /* 0x00000000070c7984 */ /* 0x000e280000000c00 */
[----:B------:R-:W1:Y:S04]  /*0730*/  LDS R28, [R0+0x40] ;  /* 0x00004000001c7984 */ /* 0x000e680000000800 */
[----:B------:R-:W2:Y:S04]  /*0740*/  LDS R21, [R0+0x80] ;  /* 0x0000800000157984 */ /* 0x000ea80000000800 */
[----:B------:R-:W-:Y:S01]  /*0750*/  LDS R25, [R0+0x340] ;  /* 0x0003400000197984 */ /* 0x000fe20000000800 */
[----:B0-----:R-:W-:-:S03]  /*0760*/  FFMA R9, R12, R23, R9 ;  /* 0x000000170c097223 */ /* 0x001fc60000000009 */
[----:B------:R-:W0:Y:S01]  /*0770*/  LDS R12, [R0+0xc0] ;  /* 0x0000c000000c7984 */ /* 0x000e220000000800 */
[----:B-1----:R-:W-:-:S03]  /*0780*/  FFMA R13, R28, R13, R9 ;  /* 0x0000000d1c0d7223 */ /* 0x002fc60000000009 */
[----:B------:R-:W-:Y:S04]  /*0790*/  LDS R23, [R0+0x100] ;  /* 0x0001000000177984 */ /* 0x000fe80000000800 */
[----:B------:R-:W1:Y:S04]  /*07a0*/  LDS.128 R8, [R7+0x10] ;  /* 0x0000100007087984 */ /* 0x000e680000000c00 */
[----:B------:R-:W3:Y:S01]  /*07b0*/  LDS R28, [R0+0x140] ;  /* 0x00014000001c7984 */ /* 0x000ee20000000800 */
[----:B--2---:R-:W-:-:S03]  /*07c0*/  FFMA R13, R21, R14, R13 ;  /* 0x0000000e150d7223 */ /* 0x004fc6000000000d */
[----:B------:R-:W2:Y:S01]  /*07d0*/  LDS R21, [R0+0x180] ;  /* 0x0001800000157984 */ /* 0x000ea20000000800 */
[----:B0-----:R-:W-:-:S04]  /*07e0*/  FFMA R13, R12, R15, R13 ;  /* 0x0000000f0c0d7223 */ /* 0x001fc8000000000d */
[----:B-1----:R-:W-:Y:S02]  /*07f0*/  FFMA R13, R8, R23, R13 ;  /* 0x00000017080d7223 */ /* 0x002fe4000000000d */
[----:B------:R-:W0:Y:S02]  /*0800*/  LDS R8, [R0+0x1c0] ;  /* 0x0001c00000087984 */ /* 0x000e240000000800 */
[----:B---3--:R-:W-:Y:S02]  /*0810*/  FFMA R9, R28, R9, R13 ;  /* 0x000000091c097223 */ /* 0x008fe4000000000d */
        /* <DEDUP_REMOVED lines=10> */
[----:B------:R-:W1:Y:S01]  /*08c0*/  LDS.128 R8, [R7+0x30] ;  /* 0x0000300007087984 */ /* 0x000e620000000c00 */
[----:B--2---:R-:W-:Y:S01]  /*08d0*/  FFMA R21, R21, R14, R28 ;  /* 0x0000000e15157223 */ /* 0x004fe2000000001c */
[----:B------:R-:W-:-:S04]  /*08e0*/  IADD3 R14, P0, PT, R16, R19, RZ ;  /* 0x00000013100e7210 */ /* 0x000fc80007f1e0ff */
[----:B------:R-:W-:Y:S02]  /*08f0*/  LEA.HI.X.SX32 R23, R19, R2, 0x1, P0 ;  /* 0x0000000213177211 */ /* 0x000fe400000f0eff */
[----:B------:R-:W-:-:S04]  /*0900*/  LEA R28, P0, R14, UR8, 0x2 ;  /* 0x000000080e1c7c11 */ /* 0x000fc8000f8010ff */
[----:B------:R-:W-:Y:S02]  /*0910*/  LEA.HI.X R29, R14, UR9, R23, 0x2, P0 ;  /* 0x000000090e1d7c11 */ /* 0x000fe400080f1417 */
[----:B------:R-:W-:Y:S01]  /*0920*/  IADD3 R14, P0, PT, R5, R24, RZ ;  /* 0x00000018050e7210 */ /* 0x000fe20007f1e0ff */
[----:B0-----:R-:W-:Y:S02]  /*0930*/  FFMA R15, R12, R15, R21 ;  /* 0x0000000f0c0f7223 */ /* 0x001fe40000000015 */
[----:B------:R-:W0:Y:S02]  /*0940*/  LDS R21, [R0+0x380] ;  /* 0x0003800000157984 */ /* 0x000e240000000800 */
[----:B-1----:R-:W-:Y:S02]  /*0950*/  FFMA R15, R8, R13, R15 ;  /* 0x0000000d080f7223 */ /* 0x002fe4000000000f */
[----:B------:R-:W1:Y:S01]  /*0960*/  LDS R8, [R0+0x3c0] ;  /* 0x0003c00000087984 */ /* 0x000e620000000800 */
[----:B------:R-:W-:Y:S01]  /*0970*/  BAR.SYNC.DEFER_BLOCKING 0x0 ;  /* 0x0000000000007b1d */ /* 0x000fe20000010000 */
[----:B------:R-:W-:-:S02]  /*0980*/  LEA.HI.X.SX32 R13, R24, R3, 0x1, P0 ;  /* 0x00000003180d7211 */ /* 0x000fc400000f0eff */
        /* <DEDUP_REMOVED lines=39> */
[----:B------:R-:W-:-:S04]  /*0c00*/  IADD3 R21, PT, PT, R19, 0x10, RZ ;  /* 0x0000001013157810 */ /* 0x000fc80007ffe0ff */
[----:B------:R-:W-:-:S04]  /*0c10*/  IADD3 R14, P0, PT, R16, R21, RZ ;  /* 0x00000015100e7210 */ /* 0x000fc80007f1e0ff */
[----:B------:R-:W-:Y:S02]  /*0c20*/  LEA.HI.X.SX32 R21, R21, R2, 0x1, P0 ;  /* 0x0000000215157211 */ /* 0x000fe400000f0eff */
[----:B------:R-:W-:-:S04]  /*0c30*/  LEA R28, P0, R14, UR8, 0x2 ;  /* 0x000000080e1c7c11 */ /* 0x000fc8000f8010ff */
[----:B------:R-:W-:Y:S02]  /*0c40*/  LEA.HI.X R29, R14, UR9, R21, 0x2, P0 ;  /* 0x000000090e1d7c11 */ /* 0x000fe400080f1415 */
[----:B------:R-:W2:Y:S01]  /*0c50*/  LDS R21, [R0+0x380] ;  /* 0x0003800000157984 */ /* 0x000ea20000000800 */
[----:B0-----:R-:W-:-:S04]  /*0c60*/  FFMA R15, R12, R15, R23 ;  /* 0x0000000f0c0f7223 */ /* 0x001fc80000000017 */
[----:B-1----:R-:W-:Y:S02]  /*0c70*/  FFMA R15, R8, R13, R15 ;  /* 0x0000000d080f7223 */ /* 0x002fe4000000000f */
[----:B------:R-:W0:Y:S01]  /*0c80*/  LDS R8, [R0+0x3c0] ;  /* 0x0003c00000087984 */ /* 0x000e220000000800 */
[----:B------:R-:W-:Y:S01]  /*0c90*/  BAR.SYNC.DEFER_BLOCKING 0x0 ;  /* 0x0000000000007b1d */ /* 0x000fe20000010000 */
[----:B------:R-:W-:-:S04]  /*0ca0*/  IADD3 R14, P0, PT, R5, R22, RZ ;  /* 0x00000016050e7210 */ /* 0x000fc80007f1e0ff */
[----:B------:R-:W-:Y:S02]  /*0cb0*/  LEA.HI.X.SX32 R13, R22, R3, 0x1, P0 ;  /* 0x00000003160d7211 */ /* 0x000fe400000f0eff */
[----:B------:R-:W-:-:S04]  /*0cc0*/  LEA R12, P0, R14, UR10, 0x2 ;  /* 0x0000000a0e0c7c11 */ /* 0x000fc8000f8010ff */
[----:B------:R-:W-:Y:S01]  /*0cd0*/  LEA.HI.X R13, R14, UR11, R13, 0x2, P0 ;  /* 0x0000000b0e0d7c11 */ /* 0x000fe200080f140d */
[----:B------:R-:W3:Y:S04]  /*0ce0*/  LDG.E R29, desc[UR12][R28.64] ;  /* 0x0000000c1c1d7981 */ /* 0x000ee8000c1e1900 */
[----:B------:R-:W4:Y:S01]  /*0cf0*/  LDG.E R27, desc[UR12][R12.64] ;  /* 0x0000000c0c1b7981 */ /* 0x000f22000c1e1900 */
[----:B------:R-:W-:-:S04]  /*0d00*/  FFMA R9, R25, R9, R15 ;  /* 0x0000000919097223 */ /* 0x000fc8000000000f */
[----:B--2---:R-:W-:-:S04]  /*0d10*/  FFMA R9, R21, R10, R9 ;  /* 0x0000000a15097223 */ /* 0x004fc80000000009 */
[----:B0-----:R-:W-:Y:S01]  /*0d20*/  FFMA R9, R8, R11, R9 ;  /* 0x0000000b08097223 */ /* 0x001fe20000000009 */
[----:B------:R-:W-:-:S04]  /*0d30*/  UIADD3 UR7, UPT, UPT, UR7, 0x4, URZ ;  /* 0x0000000407077890 */ /* 0x000fc8000fffe0ff */
[----:B------:R-:W-:Y:S01]  /*0d40*/  UISETP.NE.AND UP0, UPT, UR7, URZ, UPT ;  /* 0x000000ff0700728c */ /* 0x000fe2000bf05270 */
[C---:B------:R-:W-:Y:S02]  /*0d50*/  LEA R20, R18.reuse, R20, 0x6 ;  /* 0x0000001412147211 */ /* 0x040fe400078e30ff */
[C---:B------:R-:W-:Y:S02]  /*0d60*/  LEA R26, R18.reuse, R26, 0x6 ;  /* 0x0000001a121a7211 */ /* 0x040fe400078e30ff */
[C---:B------:R-:W-:Y:S02]  /*0d70*/  LEA R24, R18.reuse, R24, 0x6 ;  /* 0x0000001812187211 */ /* 0x040fe400078e30ff */
[----:B------:R-:W-:Y:S02]  /*0d80*/  IADD3 R19, PT, PT, R19, 0x40, RZ ;  /* 0x0000004013137810 */ /* 0x000fe40007ffe0ff */
[----:B------:R-:W-:Y:S01]  /*0d90*/  LEA R22, R18, R22, 0x6 ;  /* 0x0000001612167211 */ /* 0x000fe200078e30ff */
[----:B---3--:R-:W-:Y:S04]  /*0da0*/  STS [R6], R29 ;  /* 0x0000001d06007388 */ /* 0x008fe80000000800 */
[----:B----4-:R-:W-:Y:S01]  /*0db0*/  STS [R4], R27 ;  /* 0x0000001b04007388 */ /* 0x010fe20000000800 */
[----:B------:R-:W-:Y:S06]  /*0dc0*/  BAR.SYNC.DEFER_BLOCKING 0x0 ;  /* 0x0000000000007b1d */ /* 0x000fec0000010000 */
[----:B------:R-:W-:Y:S04]  /*0dd0*/  LDS R23, [R0] ;  /* 0x0000000000177984 */ /* 0x000fe80000000800 */
[----:B------:R-:W0:Y:S04]  /*0de0*/  LDS.128 R12, [R7] ;  /* 0x00000000070c7984 */ /* 0x000e280000000c00 */
[----:B------:R-:W1:Y:S04]  /*0df0*/  LDS R28, [R0+0x40] ;  /* 0x00004000001c7984 */ /* 0x000e680000000800 */
[----:B------:R-:W2:Y:S01]  /*0e00*/  LDS R21, [R0+0x80] ;  /* 0x0000800000157984 */ /* 0x000ea20000000800 */
        /* <DEDUP_REMOVED lines=23> */
[----:B--2---:R-:W-:-:S03]  /*0f80*/  FFMA R21, R21, R14, R28 ;  /* 0x0000000e15157223 */ /* 0x004fc6000000001c */
[----:B------:R-:W2:Y:S04]  /*0f90*/  LDS R23, [R0+0x340] ;  /* 0x0003400000177984 */ /* 0x000ea80000000800 */
[----:B------:R-:W3:Y:S04]  /*0fa0*/  LDS R28, [R0+0x380] ;  /* 0x00038000001c7984 */ /* 0x000ee80000000800 */
[----:B------:R-:W4:Y:S01]  /*0fb0*/  LDS R14, [R0+0x3c0] ;  /* 0x0003c000000e7984 */ /* 0x000f220000000800 */
[----:B0-----:R-:W-:-:S04]  /*0fc0*/  FFMA R15, R12, R15, R21 ;  /* 0x0000000f0c0f7223 */ /* 0x001fc80000000015 */
[----:B-1----:R-:W-:-:S04]  /*0fd0*/  FFMA R8, R8, R13, R15 ;  /* 0x0000000d08087223 */ /* 0x002fc8000000000f */
[----:B--2---:R-:W-:-:S04]  /*0fe0*/  FFMA R9, R23, R9, R8 ;  /* 0x0000000917097223 */ /* 0x004fc80000000008 */
[----:B---3--:R-:W-:-:S04]  /*0ff0*/  FFMA R9, R28, R10, R9 ;  /* 0x0000000a1c097223 */ /* 0x008fc80000000009 */
[----:B----4-:R-:W-:Y:S01]  /*1000*/  FFMA R25, R14, R11, R9 ;  /* 0x0000000b0e197223 */ /* 0x010fe20000000009 */
[----:B------:R-:W-:Y:S06]  /*1010*/  BAR.SYNC.DEFER_BLOCKING 0x0 ;  /* 0x0000000000007b1d */ /* 0x000fec0000010000 */
[----:B------:R-:W-:Y:S05]  /*1020*/  BRA.U UP0, `(.L_x_2) ;  /* 0xfffffff100b47547 */ /* 0x000fea000b83ffff */
[----:B------:R-:W-:-:S06]  /*1030*/  ULOP3.LUT UR6, UR5, 0x7fffffc, URZ, 0xc0, !UPT ;  /* 0x07fffffc05067892 */ /* 0x000fcc000f8ec0ff */
[----:B------:R-:W-:-:S07]  /*1040*/  MOV R20, UR6 ;  /* 0x0000000600147c02 */ /* 0x000fce0008000f00 */
.L_x_1:
[----:B------:R-:W-:-:S04]  /*1050*/  ULOP3.LUT UR7, UR5, 0x3, URZ, 0xc0, !UPT ;  /* 0x0000000305077892 */ /* 0x000fc8000f8ec0ff */
[----:B------:R-:W-:-:S09]  /*1060*/  UISETP.NE.AND UP0, UPT, UR7, URZ, UPT ;  /* 0x000000ff0700728c */ /* 0x000fd2000bf05270 */
[----:B------:R-:W-:Y:S05]  /*1070*/  BRA.U !UP0, `(.L_x_0) ;  /* 0x0000000908a87547 */ /* 0x000fea000b800000 */
[----:B------:R-:W0:Y:S01]  /*1080*/  LDC R19, c[0x0][0x390] ;  /* 0x0000e400ff137b82 */ /* 0x000e220000000800 */
[----:B------:R-:W1:Y:S01]  /*1090*/  LDCU UR6, c[0x0][0x3a8] ;  /* 0x00007500ff0677ac */ /* 0x000e620008000800 */
[----:B------:R-:W-:Y:S02]  /*10a0*/  UISETP.NE.AND UP0, UPT, UR7, 0x1, UPT ;  /* 0x000000010700788c */ /* 0x000fe4000bf05270 */
[----:B------:R-:W-:-:S04]  /*10b0*/  ULOP3.LUT UR5, UR5, 0x1, URZ, 0xc0, !UPT ;  /* 0x0000000105057892 */ /* 0x000fc8000f8ec0ff */
[----:B------:R-:W-:Y:S02]  /*10c0*/  UISETP.NE.U32.AND UP1, UPT, UR5, 0x1, UPT ;  /* 0x000000010500788c */ /* 0x000fe4000bf25070 */
[----:B-1----:R-:W-:Y:S01]  /*10d0*/  USHF.L.U32 UR6, UR6, 0x4, URZ ;  /* 0x0000000406067899 */ /* 0x002fe200080006ff */
[----:B0-----:R-:W-:Y:S01]  /*10e0*/  IMAD R19, R19, UR4, RZ ;  /* 0x0000000413137c24 */ /* 0x001fe2000f8e02ff */
[----:B------:R-:W-:Y:S10]  /*10f0*/  BRA.U !UP0, `(.L_x_3) ;  /* 0x0000000508ac7547 */ /* 0x000ff4000b800000 */
[----:B------:R-:W0:Y:S01]  /*1100*/  LDCU.64 UR8, c[0x0][0x388] ;  /* 0x00007100ff0877ac */ /* 0x000e220008000a00 */
[C---:B------:R-:W-:Y:S01]  /*1110*/  LEA R21, R20.reuse, R19, 0x4 ;  /* 0x0000001314157211 */ /* 0x040fe200078e20ff */
[----:B------:R-:W-:Y:S01]  /*1120*/  IMAD R18, R20, UR6, R17 ;  /* 0x0000000614127c24 */ /* 0x000fe2000f8e0211 */
[----:B------:R-:W1:Y:S02]  /*1130*/  LDCU.64 UR10, c[0x0][0x3a0] ;  /* 0x00007400ff0a77ac */ /* 0x000e640008000a00 */
[----:B------:R-:W-:Y:S02]  /*1140*/  IADD3 R11, P1, PT, R16, R21, RZ ;  /* 0x00000015100b7210 */ /* 0x000fe40007f3e0ff */
[----:B------:R-:W-:Y:S02]  /*1150*/  IADD3 R9, P0, PT, R5, R18, RZ ;  /* 0x0000001205097210 */ /* 0x000fe40007f1e0ff */
[----:B------:R-:W-:Y:S02]  /*1160*/  LEA.HI.X.SX32 R14, R21, R2, 0x1, P1 ;  /* 0x00000002150e7211 */ /* 0x000fe400008f0eff */
[----:B------:R-:W-:-:S02]  /*1170*/  LEA.HI.X.SX32 R12, R18, R3, 0x1, P0 ;  /* 0x00000003120c7211 */ /* 0x000fc400000f0eff */
[----:B0-----:R-:W-:Y:S02]  /*1180*/  LEA R10, P1, R11, UR8, 0x2 ;  /* 0x000000080b0a7c11 */ /* 0x001fe4000f8210ff */
[----:B-1----:R-:W-:Y:S02]  /*1190*/  LEA R8, P0, R9, UR10, 0x2 ;  /* 0x0000000a09087c11 */ /* 0x002fe4000f8010ff */
[----:B------:R-:W-:Y:S02]  /*11a0*/  LEA.HI.X R11, R11, UR9, R14, 0x2, P1 ;  /* 0x000000090b0b7c11 */ /* 0x000fe400088f140e */
[----:B------:R-:W-:-:S03]  /*11b0*/  LEA.HI.X R9, R9, UR11, R12, 0x2, P0 ;  /* 0x0000000b09097c11 */ /* 0x000fc600080f140c */
[----:B------:R-:W2:Y:S04]  /*11c0*/  LDG.E R27, desc[UR12][R10.64] ;  /* 0x0000000c0a1b7981 */ /* 0x000ea8000c1e1900 */
[----:B------:R-:W3:Y:S01]  /*11d0*/  LDG.E R29, desc[UR12][R8.64] ;  /* 0x0000000c081d7981 */ /* 0x000ee2000c1e1900 */
[----:B------:R-:W-:-:S03]  /*11e0*/  IADD3 R21, PT, PT, R21, 0x10, RZ ;  /* 0x0000001015157810 */ /* 0x000fc60007ffe0ff */
[----:B--2---:R-:W-:Y:S04]  /*11f0*/  STS [R6], R27 ;  /* 0x0000001b06007388 */ /* 0x004fe80000000800 */
[----:B---3--:R-:W-:Y:S01]  /*1200*/  STS [R4], R29 ;  /* 0x0000001d04007388 */ /* 0x008fe20000000800 */
[----:B------:R-:W-:Y:S06]  /*1210*/  BAR.SYNC.DEFER_BLOCKING 0x0 ;  /* 0x0000000000007b1d */ /* 0x000fec0000010000 */
[----:B------:R-:W-:Y:S04]  /*1220*/  LDS R22, [R0] ;  /* 0x0000000000167984 */ /* 0x000fe80000000800 */
[----:B------:R-:W0:Y:S04]  /*1230*/  LDS.128 R12, [R7] ;  /* 0x00000000070c7984 */ /* 0x000e280000000c00 */
[----:B------:R-:W1:Y:S04]  /*1240*/  LDS R26, [R0+0x40] ;  /* 0x00004000001a7984 */ /* 0x000e680000000800 */
[----:B------:R-:W2:Y:S04]  /*1250*/  LDS R23, [R0+0x80] ;  /* 0x0000800000177984 */ /* 0x000ea80000000800 */
[----:B------:R-:W3:Y:S04]  /*1260*/  LDS R24, [R0+0xc0] ;  /* 0x0000c00000187984 */ /* 0x000ee80000000800 */
[----:B------:R-:W-:Y:S04]  /*1270*/  LDS.128 R8, [R7+0x10] ;  /* 0x0000100007087984 */ /* 0x000fe80000000c00 */
[----:B------:R-:W-:Y:S01]  /*1280*/  LDS R29, [R0+0x300] ;  /* 0x00030000001d7984 */ /* 0x000fe20000000800 */
[----:B0-----:R-:W-:-:S03]  /*1290*/  FFMA R12, R12, R22, R25 ;  /* 0x000000160c0c7223 */ /* 0x001fc60000000019 */
[----:B------:R-:W0:Y:S01]  /*12a0*/  LDS R25, [R0+0x100] ;  /* 0x0001000000197984 */ /* 0x000e220000000800 */
[----:B-1----:R-:W-:-:S03]  /*12b0*/  FFMA R12, R26, R13, R12 ;  /* 0x0000000d1a0c7223 */ /* 0x002fc6000000000c */
[----:B------:R-:W1:Y:S01]  /*12c0*/  LDS R22, [R0+0x140] ;  /* 0x0001400000167984 */ /* 0x000e620000000800 */
[----:B--2---:R-:W-:-:S03]  /*12d0*/  FFMA R13, R23, R14, R12 ;  /* 0x0000000e170d7223 */ /* 0x004fc6000000000c */
[----:B------:R-:W2:Y:S01]  /*12e0*/  LDS R23, [R0+0x180] ;  /* 0x0001800000177984 */ /* 0x000ea20000000800 */
[----:B---3--:R-:W-:-:S03]  /*12f0*/  FFMA R13, R24, R15, R13 ;  /* 0x0000000f180d7223 */ /* 0x008fc6000000000d */
[----:B------:R-:W3:Y:S04]  /*1300*/  LDS R24, [R0+0x1c0] ;  /* 0x0001c00000187984 */ /* 0x000ee80000000800 */
[----:B------:R-:W-:Y:S01]  /*1310*/  LDS R26, [R0+0x340] ;  /* 0x00034000001a7984 */ /* 0x000fe20000000800 */
[----:B0-----:R-:W-:-:S03]  /*1320*/  FFMA R27, R8, R25, R13 ;  /* 0x00000019081b7223 */ /* 0x001fc6000000000d */
[----:B------:R-:W-:Y:S01]  /*1330*/  LDS R25, [R0+0x200] ;  /* 0x0002000000197984 */ /* 0x000fe20000000800 */
[----:B-1----:R-:W-:-:S03]  /*1340*/  FFMA R22, R22, R9, R27 ;  /* 0x0000000916167223 */ /* 0x002fc6000000001b */
[----:B------:R-:W0:Y:S01]  /*1350*/  LDS.128 R12, [R7+0x20] ;  /* 0x00002000070c7984 */ /* 0x000e220000000c00 */
[----:B--2---:R-:W-:Y:S01]  /*1360*/  FFMA R23, R23, R10, R22 ;  /* 0x0000000a17177223 */ /* 0x004fe20000000016 */
[----:B------:R-:W-:Y:S02]  /*1370*/  IADD3 R10, P0, PT, R16, R21, RZ ;  /* 0x00000015100a7210 */ /* 0x000fe40007f1e0ff */
[----:B------:R-:W1:Y:S01]  /*1380*/  LDS R8, [R0+0x240] ;  /* 0x0002400000087984 */ /* 0x000e620000000800 */
[----:B---3--:R-:W-:Y:S01]  /*1390*/  FFMA R11, R24, R11, R23 ;  /* 0x0000000b180b7223 */ /* 0x008fe20000000017 */
[----:B------:R-:W-:Y:S02]  /*13a0*/  LEA.HI.X.SX32 R21, R21, R2, 0x1, P0 ;  /* 0x0000000215157211 */ /* 0x000fe400000f0eff */
[----:B------:R-:W2:Y:S01]  /*13b0*/  LDS R9, [R0+0x280] ;  /* 0x0002800000097984 */ /* 0x000ea20000000800 */
[----:B------:R-:W-:-:S03]  /*13c0*/  LEA R22, P0, R10, UR8, 0x2 ;  /* 0x000000080a167c11 */ /* 0x000fc6000f8010ff */
[----:B------:R-:W-:Y:S01]  /*13d0*/  LDS R27, [R0+0x380] ;  /* 0x00038000001b7984 */ /* 0x000fe20000000800 */
[----:B------:R-:W-:Y:S01]  /*13e0*/  LEA.HI.X R23, R10, UR9, R21, 0x2, P0 ;  /* 0x000000090a177c11 */ /* 0x000fe200080f1415 */
[----:B0-----:R-:W-:Y:S01]  /*13f0*/  FFMA R11, R12, R25, R11 ;  /* 0x000000190c0b7223 */ /* 0x001fe2000000000b */
[----:B------:R-:W-:Y:S02]  /*1400*/  IADD3 R12, PT, PT, R18, UR6, RZ ;  /* 0x00000006120c7c10 */ /* 0x000fe4000fffe0ff */
[----:B------:R-:W-:Y:S01]  /*1410*/  LDS R18, [R0+0x3c0] ;  /* 0x0003c00000127984 */ /* 0x000fe20000000800 */
[----:B-1----:R-:W-:-:S03]  /*1420*/  FFMA R8, R8, R13, R11 ;  /* 0x0000000d08087223 */ /* 0x002fc6000000000b */
[----:B------:R-:W0:Y:S01]  /*1430*/  LDS R13, [R0+0x2c0] ;  /* 0x0002c000000d7984 */ /* 0x000e220000000800 */
[----:B--2---:R-:W-:-:S03]  /*1440*/  FFMA R14, R9, R14, R8 ;  /* 0x0000000e090e7223 */ /* 0x004fc60000000008 */
[----:B------:R-:W1:Y:S01]  /*1450*/  LDS.128 R8, [R7+0x30] ;  /* 0x0000300007087984 */ /* 0x000e620000000c00 */
[----:B------:R-:W-:Y:S01]  /*1460*/  BAR.SYNC.DEFER_BLOCKING 0x0 ;  /* 0x0000000000007b1d */ /* 0x000fe20000010000 */
[----:B------:R-:W-:-:S04]  /*1470*/  IADD3 R21, P0, PT, R5, R12, RZ ;  /* 0x0000000c05157210 */ /* 0x000fc80007f1e0ff */
[----:B------:R-:W-:Y:S02]  /*1480*/  LEA.HI.X.SX32 R12, R12, R3, 0x1, P0 ;  /* 0x000000030c0c7211 */ /* 0x000fe400000f0eff */
[----:B------:R-:W-:-:S04]  /*1490*/  LEA R24, P0, R21, UR10, 0x2 ;  /* 0x0000000a15187c11 */ /* 0x000fc8000f8010ff */
[----:B------:R-:W-:Y:S01]  /*14a0*/  LEA.HI.X R25, R21, UR11, R12, 0x2, P0 ;  /* 0x0000000b15197c11 */ /* 0x000fe200080f140c */
[----:B------:R-:W2:Y:S05]  /*14b0*/  LDG.E R23, desc[UR12][R22.64] ;  /* 0x0000000c16177981 */ /* 0x000eaa000c1e1900 */
[----:B------:R-:W3:Y:S01]  /*14c0*/  LDG.E R25, desc[UR12][R24.64] ;  /* 0x0000000c18197981 */ /* 0x000ee2000c1e1900 */
[----:B------:R-:W-:Y:S01]  /*14d0*/  IADD3 R20, PT, PT, R20, 0x2, RZ ;  /* 0x0000000214147810 */ /* 0x000fe20007ffe0ff */
[----:B0-----:R-:W-:-:S04]  /*14e0*/  FFMA R28, R13, R15, R14 ;  /* 0x0000000f0d1c7223 */ /* 0x001fc8000000000e */
[----:B-1----:R-:W-:-:S04]  /*14f0*/  FFMA R29, R8, R29, R28 ;  /* 0x0000001d081d7223 */ /* 0x002fc8000000001c */
[----:B------:R-:W-:-:S04]  /*1500*/  FFMA R26, R26, R9, R29 ;  /* 0x000000091a1a7223 */ /* 0x000fc8000000001d */
[----:B------:R-:W-:-:S04]  /*1510*/  FFMA R27, R27, R10, R26 ;  /* 0x0000000a1b1b7223 */ /* 0x000fc8000000001a */
[----:B------:R-:W-:Y:S01]  /*1520*/  FFMA R27, R18, R11, R27 ;  /* 0x0000000b121b7223 */ /* 0x000fe2000000001b */
        /* <DEDUP_REMOVED lines=8> */
[----:B------:R-:W-:Y:S04]  /*15b0*/  LDS R25, [R0+0x100] ;  /* 0x0001000000197984 */ /* 0x000fe80000000800 */
[----:B------:R-:W4:Y:S04]  /*15c0*/  LDS.128 R8, [R7+0x10] ;  /* 0x0000100007087984 */ /* 0x000f280000000c00 */
[----:B------:R-:W5:Y:S04]  /*15d0*/  LDS R18, [R0+0x140] ;  /* 0x0001400000127984 */ /* 0x000f680000000800 */
[----:B------:R-:W-:Y:S01]  /*15e0*/  LDS R24, [R0+0x240] ;  /* 0x0002400000187984 */ /* 0x000fe20000000800 */
[----:B0-----:R-:W-:-:S03]  /*15f0*/  FFMA R27, R12, R21, R27 ;  /* 0x000000150c1b7223 */ /* 0x001fc6000000001b */
[----:B------:R-:W0:Y:S01]  /*1600*/  LDS R21, [R0+0x180] ;  /* 0x0001800000157984 */ /* 0x000e220000000800 */
[----:B-1----:R-:W-:-:S03]  /*1610*/  FFMA R12, R22, R13, R27 ;  /* 0x0000000d160c7223 */ /* 0x002fc6000000001b */
[----:B------:R-:W1:Y:S01]  /*1620*/  LDS R22, [R0+0x1c0] ;  /* 0x0001c00000167984 */ /* 0x000e620000000800 */
[----:B--2---:R-:W-:-:S04]  /*1630*/  FFMA R23, R23, R14, R12 ;  /* 0x0000000e17177223 */ /* 0x004fc8000000000c */
[----:B---3--:R-:W-:Y:S02]  /*1640*/  FFMA R27, R28, R15, R23 ;  /* 0x0000000f1c1b7223 */ /* 0x008fe40000000017 */
[----:B------:R-:W-:Y:S04]  /*1650*/  LDS R23, [R0+0x200] ;  /* 0x0002000000177984 */ /* 0x000fe80000000800 */
[----:B------:R-:W2:Y:S01]  /*1660*/  LDS.128 R12, [R7+0x20] ;  /* 0x00002000070c7984 */ /* 0x000ea20000000c00 */
[----:B----4-:R-:W-:-:S04]  /*1670*/  FFMA R25, R8, R25, R27 ;  /* 0x0000001908197223 */ /* 0x010fc8000000001b */
[----:B-----5:R-:W-:Y:S02]  /*1680*/  FFMA R18, R18, R9, R25 ;  /* 0x0000000912127223 */ /* 0x020fe40000000019 */
[----:B------:R-:W3:Y:S02]  /*1690*/  LDS R25, [R0+0x280] ;  /* 0x0002800000197984 */ /* 0x000ee40000000800 */
[----:B0-----:R-:W-:Y:S02]  /*16a0*/  FFMA R21, R21, R10, R18 ;  /* 0x0000000a15157223 */ /* 0x001fe40000000012 */
[----:B------:R-:W0:Y:S02]  /*16b0*/  LDS R18, [R0+0x2c0] ;  /* 0x0002c00000127984 */ /* 0x000e240000000800 */
[----:B-1----:R-:W-:Y:S02]  /*16c0*/  FFMA R27, R22, R11, R21 ;  /* 0x0000000b161b7223 */ /* 0x002fe40000000015 */
[----:B------:R-:W-:Y:S04]  /*16d0*/  LDS R21, [R0+0x300] ;  /* 0x0003000000157984 */ /* 0x000fe80000000800 */
[----:B------:R-:W1:Y:S04]  /*16e0*/  LDS.128 R8, [R7+0x30] ;  /* 0x0000300007087984 */ /* 0x000e680000000c00 */
[----:B------:R-:W4:Y:S01]  /*16f0*/  LDS R22, [R0+0x340] ;  /* 0x0003400000167984 */ /* 0x000f220000000800 */
[----:B--2---:R-:W-:-:S03]  /*1700*/  FFMA R27, R12, R23, R27 ;  /* 0x000000170c1b7223 */ /* 0x004fc6000000001b */
[----:B------:R-:W2:Y:S01]  /*1710*/  LDS R23, [R0+0x380] ;  /* 0x0003800000177984 */ /* 0x000ea20000000800 */
[----:B------:R-:W-:-:S03]  /*1720*/  FFMA R24, R24, R13, R27 ;  /* 0x0000000d18187223 */ /* 0x000fc6000000001b */
[----:B------:R-:W5:Y:S01]  /*1730*/  LDS R12, [R0+0x3c0] ;  /* 0x0003c000000c7984 */ /* 0x000f620000000800 */
[----:B---3--:R-:W-:-:S04]  /*1740*/  FFMA R25, R25, R14, R24 ;  /* 0x0000000e19197223 */ /* 0x008fc80000000018 */
[----:B0-----:R-:W-:-:S04]  /*1750*/  FFMA R15, R18, R15, R25 ;  /* 0x0000000f120f7223 */ /* 0x001fc80000000019 */
[----:B-1----:R-:W-:-:S04]  /*1760*/  FFMA R15, R8, R21, R15 ;  /* 0x00000015080f7223 */ /* 0x002fc8000000000f */
[----:B----4-:R-:W-:-:S04]  /*1770*/  FFMA R22, R22, R9, R15 ;  /* 0x0000000916167223 */ /* 0x010fc8000000000f */
[----:B--2---:R-:W-:-:S04]  /*1780*/  FFMA R23, R23, R10, R22 ;  /* 0x0000000a17177223 */ /* 0x004fc80000000016 */
[----:B-----5:R-:W-:Y:S01]  /*1790*/  FFMA R25, R12, R11, R23 ;  /* 0x0000000b0c197223 */ /* 0x020fe20000000017 */
[----:B------:R-:W-:Y:S06]  /*17a0*/  BAR.SYNC.DEFER_BLOCKING 0x0 ;  /* 0x0000000000007b1d */ /* 0x000fec0000010000 */
.L_x_3:
[----:B------:R-:W-:Y:S05]  /*17b0*/  BRA.U UP1, `(.L_x_0) ;  /* 0x0000000101d87547 */ /* 0x000fea000b800000 */
        /* <DEDUP_REMOVED lines=8> */
[C---:B0-----:R-:W-:Y:S02]  /*1840*/  LEA R12, P0, R16.reuse, UR8, 0x2 ;  /* 0x00000008100c7c11 */ /* 0x041fe4000f8010ff */
[C---:B-1----:R-:W-:Y:S02]  /*1850*/  LEA R18, P1, R5.reuse, UR10, 0x2 ;  /* 0x0000000a05127c11 */ /* 0x042fe4000f8210ff */
[----:B------:R-:W-:Y:S02]  /*1860*/  LEA.HI.X R13, R16, UR9, R19, 0x2, P0 ;  /* 0x00000009100d7c11 */ /* 0x000fe400080f1413 */
[----:B------:R-:W-:-:S03]  /*1870*/  LEA.HI.X R19, R5, UR11, R20, 0x2, P1 ;  /* 0x0000000b05137c11 */ /* 0x000fc600088f1414 */
[----:B------:R-:W2:Y:S04]  /*1880*/  LDG.E R5, desc[UR12][R12.64] ;  /* 0x0000000c0c057981 */ /* 0x000ea8000c1e1900 */
[----:B------:R-:W3:Y:S04]  /*1890*/  LDG.E R21, desc[UR12][R18.64] ;  /* 0x0000000c12157981 */ /* 0x000ee8000c1e1900 */
        /* <DEDUP_REMOVED lines=11> */
[----:B------:R-:W5:Y:S04]  /*1950*/  LDS R19, [R0+0x180] ;  /* 0x0001800000137984 */ /* 0x000f680000000800 */
[----:B------:R-:W5:Y:S04]  /*1960*/  LDS R4, [R0+0x1c0] ;  /* 0x0001c00000047984 */ /* 0x000f680000000800 */
[----:B------:R-:W-:Y:S04]  /*1970*/  LDS R5, [R0+0x200] ;  /* 0x0002000000057984 */ /* 0x000fe80000000800 */
[----:B------:R-:W5:Y:S01]  /*1980*/  LDS.128 R20, [R7+0x20] ;  /* 0x0000200007147984 */ /* 0x000f620000000c00 */
[----:B0-----:R-:W-:-:S03]  /*1990*/  FFMA R8, R8, R24, R25 ;  /* 0x0000001808087223 */ /* 0x001fc60000000019 */
[----:B------:R-:W0:Y:S01]  /*19a0*/  LDS R6, [R0+0x240] ;  /* 0x0002400000067984 */ /* 0x000e220000000800 */
[----:B-1----:R-:W-:-:S03]  /*19b0*/  FFMA R9, R27, R9, R8 ;  /* 0x000000091b097223 */ /* 0x002fc60000000008 */
[----:B------:R-:W1:Y:S01]  /*19c0*/  LDS R25, [R0+0x280] ;  /* 0x0002800000197984 */ /* 0x000e620000000800 */
[----:B--2---:R-:W-:-:S03]  /*19d0*/  FFMA R9, R26, R10, R9 ;  /* 0x0000000a1a097223 */ /* 0x004fc60000000009 */
[----:B------:R-:W2:Y:S01]  /*19e0*/  LDS R18, [R0+0x2c0] ;  /* 0x0002c00000127984 */ /* 0x000ea20000000800 */
[----:B---3--:R-:W-:-:S03]  /*19f0*/  FFMA R29, R16, R11, R9 ;  /* 0x0000000b101d7223 */ /* 0x008fc60000000009 */
[----:B------:R-:W-:Y:S04]  /*1a00*/  LDS R27, [R0+0x300] ;  /* 0x00030000001b7984 */ /* 0x000fe80000000800 */
[----:B------:R-:W3:Y:S01]  /*1a10*/  LDS.128 R8, [R7+0x30] ;  /* 0x0000300007087984 */ /* 0x000ee20000000c00 */
[----:B----4-:R-:W-:-:S03]  /*1a20*/  FFMA R29, R12, R3, R29 ;  /* 0x000000030c1d7223 */ /* 0x010fc6000000001d */
[----:B------:R-:W4:Y:S01]  /*1a30*/  LDS R16, [R0+0x340] ;  /* 0x0003400000107984 */ /* 0x000f220000000800 */
[----:B-----5:R-:W-:-:S03]  /*1a40*/  FFMA R12, R2, R13, R29 ;  /* 0x0000000d020c7223 */ /* 0x020fc6000000001d */
[----:B------:R-:W5:Y:S01]  /*1a50*/  LDS R3, [R0+0x380] ;  /* 0x0003800000037984 */ /* 0x000f620000000800 */
[----:B------:R-:W-:-:S03]  /*1a60*/  FFMA R19, R19, R14, R12 ;  /* 0x0000000e13137223 */ /* 0x000fc6000000000c */
[----:B------:R-:W5:Y:S01]  /*1a70*/  LDS R2, [R0+0x3c0] ;  /* 0x0003c00000027984 */ /* 0x000f620000000800 */
[----:B------:R-:W-:-:S04]  /*1a80*/  FFMA R15, R4, R15, R19 ;  /* 0x0000000f040f7223 */ /* 0x000fc80000000013 */
[----:B------:R-:W-:-:S04]  /*1a90*/  FFMA R5, R20, R5, R15 ;  /* 0x0000000514057223 */ /* 0x000fc8000000000f */
[----:B0-----:R-:W-:-:S04]  /*1aa0*/  FFMA R6, R6, R21, R5 ;  /* 0x0000001506067223 */ /* 0x001fc80000000005 */
[----:B-1----:R-:W-:-:S04]  /*1ab0*/  FFMA R25, R25, R22, R6 ;  /* 0x0000001619197223 */ /* 0x002fc80000000006 */
[----:B--2---:R-:W-:-:S04]  /*1ac0*/  FFMA R23, R18, R23, R25 ;  /* 0x0000001712177223 */ /* 0x004fc80000000019 */
[----:B---3--:R-:W-:-:S04]  /*1ad0*/  FFMA R23, R8, R27, R23 ;  /* 0x0000001b08177223 */ /* 0x008fc80000000017 */
[----:B----4-:R-:W-:-:S04]  /*1ae0*/  FFMA R16, R16, R9, R23 ;  /* 0x0000000910107223 */ /* 0x010fc80000000017 */
[----:B-----5:R-:W-:-:S04]  /*1af0*/  FFMA R3, R3, R10, R16 ;  /* 0x0000000a03037223 */ /* 0x020fc80000000010 */
[----:B------:R-:W-:Y:S01]  /*1b00*/  FFMA R25, R2, R11, R3 ;  /* 0x0000000b02197223 */ /* 0x000fe20000000003 */
[----:B------:R-:W-:Y:S06]  /*1b10*/  BAR.SYNC.DEFER_BLOCKING 0x0 ;  /* 0x0000000000007b1d */ /* 0x000fec0000010000 */
.L_x_0:
[----:B------:R-:W0:Y:S01]  /*1b20*/  S2R R3, SR_TID.Y ;  /* 0x0000000000037919 */ /* 0x000e220000002200 */
[----:B------:R-:W1:Y:S01]  /*1b30*/  LDC R2, c[0x0][0x3c0] ;  /* 0x0000f000ff027b82 */ /* 0x000e620000000800 */
[----:B------:R-:W2:Y:S01]  /*1b40*/  LDCU.64 UR6, c[0x0][0x3b8] ;  /* 0x00007700ff0677ac */ /* 0x000ea20008000a00 */
[----:B------:R-:W0:Y:S01]  /*1b50*/  S2R R0, SR_TID.X ;  /* 0x0000000000007919 */ /* 0x000e220000002100 */
[----:B-1----:R-:W-:Y:S02]  /*1b60*/  IMAD R17, R2, UR4, R17 ;  /* 0x0000000402117c24 */ /* 0x002fe4000f8e0211 */
[----:B0-----:R-:W-:-:S05]  /*1b70*/  IMAD R0, R3, R2, R0 ;  /* 0x0000000203007224 */ /* 0x001fca00078e0200 */
[----:B------:R-:W-:Y:S02]  /*1b80*/  SHF.R.S32.HI R2, RZ, 0x1f, R0 ;  /* 0x0000001fff027819 */ /* 0x000fe40000011400 */
[----:B------:R-:W-:-:S04]  /*1b90*/  IADD3 R0, P0, PT, R17, R0, RZ ;  /* 0x0000000011007210 */ /* 0x000fc80007f1e0ff */
[----:B------:R-:W-:Y:S02]  /*1ba0*/  LEA.HI.X.SX32 R17, R17, R2, 0x1, P0 ;  /* 0x0000000211117211 */ /* 0x000fe400000f0eff */
[----:B--2---:R-:W-:-:S04]  /*1bb0*/  LEA R2, P0, R0, UR6, 0x2 ;  /* 0x0000000600027c11 */ /* 0x004fc8000f8010ff */
[----:B------:R-:W-:-:S05]  /*1bc0*/  LEA.HI.X R3, R0, UR7, R17, 0x2, P0 ;  /* 0x0000000700037c11 */ /* 0x000fca00080f1411 */
[----:B------:R-:W-:Y:S01]  /*1bd0*/  STG.E desc[UR12][R2.64], R25 ;  /* 0x0000001902007986 */ /* 0x000fe2000c10190c */
[----:B------:R-:W-:Y:S05]  /*1be0*/  EXIT ;  /* 0x000000000000794d */ /* 0x000fea0003800000 */
.L_x_4:
[----:B------:R-:W-:-:S00]  /*1bf0*/  BRA `(.L_x_4) ;  /* 0xfffffffc00fc7947 */ /* 0x000fc0000383ffff */
[----:B------:R-:W-:-:S00]  /*1c00*/  NOP ;  /* 0x0000000000007918 */ /* 0x000fc00000000000 */
[----:B------:R-:W-:-:S00]  /*1c10*/  NOP ;  /* 0x0000000000007918 */ /* 0x000fc00000000000 */
[----:B------:R-:W-:-:S00]  /*1c20*/  NOP ;  /* 0x0000000000007918 */ /* 0x000fc00000000000 */
[----:B------:R-:W-:-:S00]  /*1c30*/  NOP ;  /* 0x0000000000007918 */ /* 0x000fc00000000000 */
[----:B------:R-:W-:-:S00]  /*1c40*/  NOP ;  /* 0x0000000000007918 */ /* 0x000fc00000000000 */
[----:B------:R-:W-:-:S00]  /*1c50*/  NOP ;  /* 0x0000000000007918 */ /* 0x000fc00000000000 */
[----:B------:R-:W-:-:S00]  /*1c60*/  NOP ;  /* 0x0000000000007918 */ /* 0x000fc00000000000 */
[----:B------:R-:W-:-:S00]  /*1c70*/  NOP ;  /* 0x0000000000007918 */ /* 0x000fc00000000000 */
.L_x_5:


//--------------------- .nv.shared._Z16MultSharedKernel6MatrixS_S_ --------------------------
	.section	.nv.shared._Z16MultSharedKernel6MatrixS_S_,"aw",@nobits
	.sectionflags	@""
	.align	4
.nv.shared._Z16MultSharedKernel6MatrixS_S_:
	.zero		3072


//--------------------- .nv.shared.reserved.0     --------------------------
	.section	.nv.shared.reserved.0,"aw",@nobits
	.weak		__nv_reservedSMEM_offset_0_alias
	.size		__nv_reservedSMEM_offset_0_alias, 0, 64
	.other		__nv_reservedSMEM_offset_0_alias,@"STO_CUDA_RESERVED_SHARED STV_DEFAULT"
__nv_reservedSMEM_offset_0_alias:
	.zero		0
	.zero		64


//--------------------- .nv.constant0._Z16MultSharedKernel6MatrixS_S_ --------------------------
	.section	.nv.constant0._Z16MultSharedKernel6MatrixS_S_,"a",@progbits
	.sectionflags	@""
	.align	4
.nv.constant0._Z16MultSharedKernel6MatrixS_S_:
	.zero		968


//--------------------- SYMBOLS --------------------------

	.type		.nv.reservedSmem.offset0,@object
	.size		.nv.reservedSmem.offset0,0x4
	.type		.nv.reservedSmem.cap,@object
	.size		.nv.reservedSmem.cap,0x4
